//
// Generated by NVIDIA NVVM Compiler
//
// Compiler Build ID: CL-36424714
// Cuda compilation tools, release 13.0, V13.0.88
// Based on NVVM 20.0.0
//

.version 9.0
.target sm_100
.address_size 64

	// .globl	_Z29mdp_payload_generation_kernelPhP17curandStateXORWOWPK11ConstraintsPK15Hyperparametersi
.global .align 4 .b8 precalc_xorwow_matrix[102400];
.global .align 4 .b8 precalc_xorwow_offset_matrix[102400];
.global .align 4 .b8 mrg32k3aM1[2304];
.global .align 4 .b8 mrg32k3aM2[2304];
.global .align 4 .b8 mrg32k3aM1SubSeq[2016];
.global .align 4 .b8 mrg32k3aM2SubSeq[2016];
.global .align 4 .b8 mrg32k3aM1Seq[2304];
.global .align 4 .b8 mrg32k3aM2Seq[2304];
.const .align 8 .b8 __cr_lgamma_table[72];
.const .align 4 .b8 nucleotide_complement[16] = {1, 0, 0, 0, 0, 0, 0, 0, 3, 0, 0, 0, 2};

.visible .entry _Z29mdp_payload_generation_kernelPhP17curandStateXORWOWPK11ConstraintsPK15Hyperparametersi(
	.param .u64 .ptr .align 1 _Z29mdp_payload_generation_kernelPhP17curandStateXORWOWPK11ConstraintsPK15Hyperparametersi_param_0,
	.param .u64 .ptr .align 1 _Z29mdp_payload_generation_kernelPhP17curandStateXORWOWPK11ConstraintsPK15Hyperparametersi_param_1,
	.param .u64 .ptr .align 1 _Z29mdp_payload_generation_kernelPhP17curandStateXORWOWPK11ConstraintsPK15Hyperparametersi_param_2,
	.param .u64 .ptr .align 1 _Z29mdp_payload_generation_kernelPhP17curandStateXORWOWPK11ConstraintsPK15Hyperparametersi_param_3,
	.param .u32 _Z29mdp_payload_generation_kernelPhP17curandStateXORWOWPK11ConstraintsPK15Hyperparametersi_param_4
)
{
	.local .align 16 .b8 	__local_depot0[16];
	.reg .b64 	%SP;
	.reg .b64 	%SPL;
	.reg .pred 	%p<134>;
	.reg .b16 	%rs<77>;
	.reg .b32 	%r<267>;
	.reg .b32 	%f<355>;
	.reg .b64 	%rd<40>;
	.reg .b64 	%fd<2>;

	mov.u64 	%SPL, __local_depot0;
	ld.param.u64 	%rd10, [_Z29mdp_payload_generation_kernelPhP17curandStateXORWOWPK11ConstraintsPK15Hyperparametersi_param_0];
	ld.param.u64 	%rd11, [_Z29mdp_payload_generation_kernelPhP17curandStateXORWOWPK11ConstraintsPK15Hyperparametersi_param_1];
	ld.param.u64 	%rd12, [_Z29mdp_payload_generation_kernelPhP17curandStateXORWOWPK11ConstraintsPK15Hyperparametersi_param_2];
	ld.param.u64 	%rd13, [_Z29mdp_payload_generation_kernelPhP17curandStateXORWOWPK11ConstraintsPK15Hyperparametersi_param_3];
	ld.param.u32 	%r81, [_Z29mdp_payload_generation_kernelPhP17curandStateXORWOWPK11ConstraintsPK15Hyperparametersi_param_4];
	cvta.to.global.u64 	%rd1, %rd13;
	cvta.to.global.u64 	%rd2, %rd12;
	add.u64 	%rd3, %SPL, 0;
	mov.u32 	%r82, %ctaid.x;
	mov.u32 	%r83, %ntid.x;
	mov.u32 	%r84, %tid.x;
	mad.lo.s32 	%r1, %r82, %r83, %r84;
	setp.ge.s32 	%p1, %r1, %r81;
	@%p1 bra 	$L__BB0_75;
	cvta.to.global.u64 	%rd15, %rd11;
	mul.wide.s32 	%rd16, %r1, 48;
	add.s64 	%rd4, %rd15, %rd16;
	ld.global.v2.u32 	{%r266, %r265}, [%rd4];
	ld.global.v2.u32 	{%r264, %r263}, [%rd4+8];
	ld.global.v2.u32 	{%r262, %r261}, [%rd4+16];
	ld.global.v2.u32 	{%r8, %r9}, [%rd4+24];
	ld.global.f32 	%f1, [%rd4+32];
	ld.global.f64 	%fd1, [%rd4+40];
	ld.global.u32 	%r232, [%rd2];
	mul.lo.s32 	%r11, %r232, %r1;
	setp.lt.s32 	%p2, %r232, 1;
	@%p2 bra 	$L__BB0_74;
	cvta.to.global.u64 	%rd17, %rd10;
	cvt.s64.s32 	%rd18, %r11;
	add.s64 	%rd5, %rd17, %rd18;
	add.s64 	%rd6, %rd5, 7;
	mov.b32 	%r233, 0;
	mov.b16 	%rs74, 0;
	mov.u64 	%rd33, nucleotide_complement;
	mov.u16 	%rs75, %rs74;
$L__BB0_3:
	mov.u32 	%r15, %r265;
	mov.u32 	%r265, %r264;
	mov.u32 	%r264, %r263;
	mov.u32 	%r263, %r262;
	mov.u32 	%r262, %r261;
	mov.u32 	%r13, %r233;
	add.s32 	%r233, %r13, 1;
	cvt.rn.f32.u32 	%f57, %r233;
	ld.global.u32 	%r21, [%rd2+32];
	ld.global.u32 	%r22, [%rd2+28];
	shl.b32 	%r23, %r22, 1;
	cvt.rn.f32.s32 	%f58, %r232;
	div.rn.f32 	%f2, %f57, %f58;
	mul.f32 	%f59, %f2, 0f3F000000;
	cvt.rzi.f32.f32 	%f60, %f59;
	add.f32 	%f61, %f60, %f60;
	sub.f32 	%f62, %f2, %f61;
	abs.f32 	%f3, %f62;
	cvt.rmi.f32.f32 	%f4, %f2;
	mov.b32 	%r240, 0;
	cvt.u64.u32 	%rd24, %r13;
	add.s64 	%rd25, %rd5, %rd24;
$L__BB0_4:
	setp.eq.s32 	%p3, %r13, 0;
	mov.f32 	%f345, 0f00000000;
	mov.f32 	%f346, %f345;
	@%p3 bra 	$L__BB0_40;
	setp.lt.u32 	%p4, %r13, 16;
	mov.b32 	%r247, 0;
	mov.u32 	%r252, %r247;
	@%p4 bra 	$L__BB0_8;
	and.b32  	%r90, %r13, -16;
	neg.s32 	%r241, %r90;
	mov.b32 	%r252, 0;
	mov.u64 	%rd39, %rd6;
$L__BB0_7:
	.pragma "nounroll";
	and.b32  	%r247, %r13, 2147483632;
	ld.global.u8 	%rs8, [%rd39+-7];
	and.b16  	%rs9, %rs8, 254;
	setp.eq.s16 	%p5, %rs9, 2;
	selp.u32 	%r91, 1, 0, %p5;
	add.s32 	%r92, %r252, %r91;
	ld.global.u8 	%rs10, [%rd39+-6];
	and.b16  	%rs11, %rs10, 254;
	setp.eq.s16 	%p6, %rs11, 2;
	selp.u32 	%r93, 1, 0, %p6;
	add.s32 	%r94, %r92, %r93;
	ld.global.u8 	%rs12, [%rd39+-5];
	and.b16  	%rs13, %rs12, 254;
	setp.eq.s16 	%p7, %rs13, 2;
	selp.u32 	%r95, 1, 0, %p7;
	add.s32 	%r96, %r94, %r95;
	ld.global.u8 	%rs14, [%rd39+-4];
	and.b16  	%rs15, %rs14, 254;
	setp.eq.s16 	%p8, %rs15, 2;
	selp.u32 	%r97, 1, 0, %p8;
	add.s32 	%r98, %r96, %r97;
	ld.global.u8 	%rs16, [%rd39+-3];
	and.b16  	%rs17, %rs16, 254;
	setp.eq.s16 	%p9, %rs17, 2;
	selp.u32 	%r99, 1, 0, %p9;
	add.s32 	%r100, %r98, %r99;
	ld.global.u8 	%rs18, [%rd39+-2];
	and.b16  	%rs19, %rs18, 254;
	setp.eq.s16 	%p10, %rs19, 2;
	selp.u32 	%r101, 1, 0, %p10;
	add.s32 	%r102, %r100, %r101;
	ld.global.u8 	%rs20, [%rd39+-1];
	and.b16  	%rs21, %rs20, 254;
	setp.eq.s16 	%p11, %rs21, 2;
	selp.u32 	%r103, 1, 0, %p11;
	add.s32 	%r104, %r102, %r103;
	ld.global.u8 	%rs22, [%rd39];
	and.b16  	%rs23, %rs22, 254;
	setp.eq.s16 	%p12, %rs23, 2;
	selp.u32 	%r105, 1, 0, %p12;
	add.s32 	%r106, %r104, %r105;
	ld.global.u8 	%rs24, [%rd39+1];
	and.b16  	%rs25, %rs24, 254;
	setp.eq.s16 	%p13, %rs25, 2;
	selp.u32 	%r107, 1, 0, %p13;
	add.s32 	%r108, %r106, %r107;
	ld.global.u8 	%rs26, [%rd39+2];
	and.b16  	%rs27, %rs26, 254;
	setp.eq.s16 	%p14, %rs27, 2;
	selp.u32 	%r109, 1, 0, %p14;
	add.s32 	%r110, %r108, %r109;
	ld.global.u8 	%rs28, [%rd39+3];
	and.b16  	%rs29, %rs28, 254;
	setp.eq.s16 	%p15, %rs29, 2;
	selp.u32 	%r111, 1, 0, %p15;
	add.s32 	%r112, %r110, %r111;
	ld.global.u8 	%rs30, [%rd39+4];
	and.b16  	%rs31, %rs30, 254;
	setp.eq.s16 	%p16, %rs31, 2;
	selp.u32 	%r113, 1, 0, %p16;
	add.s32 	%r114, %r112, %r113;
	ld.global.u8 	%rs32, [%rd39+5];
	and.b16  	%rs33, %rs32, 254;
	setp.eq.s16 	%p17, %rs33, 2;
	selp.u32 	%r115, 1, 0, %p17;
	add.s32 	%r116, %r114, %r115;
	ld.global.u8 	%rs34, [%rd39+6];
	and.b16  	%rs35, %rs34, 254;
	setp.eq.s16 	%p18, %rs35, 2;
	selp.u32 	%r117, 1, 0, %p18;
	add.s32 	%r118, %r116, %r117;
	ld.global.u8 	%rs36, [%rd39+7];
	and.b16  	%rs37, %rs36, 254;
	setp.eq.s16 	%p19, %rs37, 2;
	selp.u32 	%r119, 1, 0, %p19;
	add.s32 	%r120, %r118, %r119;
	ld.global.u8 	%rs38, [%rd39+8];
	and.b16  	%rs39, %rs38, 254;
	setp.eq.s16 	%p20, %rs39, 2;
	selp.u32 	%r121, 1, 0, %p20;
	add.s32 	%r252, %r120, %r121;
	add.s32 	%r241, %r241, 16;
	add.s64 	%rd39, %rd39, 16;
	setp.ne.s32 	%p21, %r241, 0;
	@%p21 bra 	$L__BB0_7;
$L__BB0_8:
	and.b32  	%r122, %r13, 15;
	setp.eq.s32 	%p22, %r122, 0;
	@%p22 bra 	$L__BB0_18;
	cvt.u32.u16 	%r124, %rs75;
	and.b32  	%r125, %r124, 15;
	add.s32 	%r126, %r125, -1;
	setp.lt.u32 	%p23, %r126, 7;
	@%p23 bra 	$L__BB0_11;
	cvt.u64.u32 	%rd19, %r247;
	add.s64 	%rd20, %rd5, %rd19;
	ld.global.u8 	%rs40, [%rd20];
	and.b16  	%rs41, %rs40, 254;
	setp.eq.s16 	%p24, %rs41, 2;
	selp.u32 	%r127, 1, 0, %p24;
	add.s32 	%r128, %r252, %r127;
	ld.global.u8 	%rs42, [%rd20+1];
	and.b16  	%rs43, %rs42, 254;
	setp.eq.s16 	%p25, %rs43, 2;
	selp.u32 	%r129, 1, 0, %p25;
	add.s32 	%r130, %r128, %r129;
	ld.global.u8 	%rs44, [%rd20+2];
	and.b16  	%rs45, %rs44, 254;
	setp.eq.s16 	%p26, %rs45, 2;
	selp.u32 	%r131, 1, 0, %p26;
	add.s32 	%r132, %r130, %r131;
	ld.global.u8 	%rs46, [%rd20+3];
	and.b16  	%rs47, %rs46, 254;
	setp.eq.s16 	%p27, %rs47, 2;
	selp.u32 	%r133, 1, 0, %p27;
	add.s32 	%r134, %r132, %r133;
	ld.global.u8 	%rs48, [%rd20+4];
	and.b16  	%rs49, %rs48, 254;
	setp.eq.s16 	%p28, %rs49, 2;
	selp.u32 	%r135, 1, 0, %p28;
	add.s32 	%r136, %r134, %r135;
	ld.global.u8 	%rs50, [%rd20+5];
	and.b16  	%rs51, %rs50, 254;
	setp.eq.s16 	%p29, %rs51, 2;
	selp.u32 	%r137, 1, 0, %p29;
	add.s32 	%r138, %r136, %r137;
	ld.global.u8 	%rs52, [%rd20+6];
	and.b16  	%rs53, %rs52, 254;
	setp.eq.s16 	%p30, %rs53, 2;
	selp.u32 	%r139, 1, 0, %p30;
	add.s32 	%r140, %r138, %r139;
	ld.global.u8 	%rs54, [%rd20+7];
	and.b16  	%rs55, %rs54, 254;
	setp.eq.s16 	%p31, %rs55, 2;
	selp.u32 	%r141, 1, 0, %p31;
	add.s32 	%r252, %r140, %r141;
	add.s32 	%r247, %r247, 8;
$L__BB0_11:
	and.b32  	%r143, %r124, 7;
	setp.eq.s32 	%p32, %r143, 0;
	@%p32 bra 	$L__BB0_18;
	cvt.u32.u16 	%r145, %rs74;
	and.b32  	%r146, %r145, 7;
	add.s32 	%r147, %r146, -1;
	setp.lt.u32 	%p33, %r147, 3;
	@%p33 bra 	$L__BB0_14;
	cvt.u64.u32 	%rd21, %r247;
	add.s64 	%rd22, %rd5, %rd21;
	ld.global.u8 	%rs56, [%rd22];
	and.b16  	%rs57, %rs56, 254;
	setp.eq.s16 	%p34, %rs57, 2;
	selp.u32 	%r148, 1, 0, %p34;
	add.s32 	%r149, %r252, %r148;
	ld.global.u8 	%rs58, [%rd22+1];
	and.b16  	%rs59, %rs58, 254;
	setp.eq.s16 	%p35, %rs59, 2;
	selp.u32 	%r150, 1, 0, %p35;
	add.s32 	%r151, %r149, %r150;
	ld.global.u8 	%rs60, [%rd22+2];
	and.b16  	%rs61, %rs60, 254;
	setp.eq.s16 	%p36, %rs61, 2;
	selp.u32 	%r152, 1, 0, %p36;
	add.s32 	%r153, %r151, %r152;
	ld.global.u8 	%rs62, [%rd22+3];
	and.b16  	%rs63, %rs62, 254;
	setp.eq.s16 	%p37, %rs63, 2;
	selp.u32 	%r154, 1, 0, %p37;
	add.s32 	%r252, %r153, %r154;
	add.s32 	%r247, %r247, 4;
$L__BB0_14:
	and.b32  	%r156, %r145, 3;
	setp.eq.s32 	%p38, %r156, 0;
	@%p38 bra 	$L__BB0_18;
	setp.eq.s32 	%p39, %r156, 1;
	cvt.u64.u32 	%rd23, %r247;
	add.s64 	%rd9, %rd5, %rd23;
	ld.global.u8 	%rs64, [%rd9];
	and.b16  	%rs65, %rs64, 254;
	setp.eq.s16 	%p40, %rs65, 2;
	selp.u32 	%r159, 1, 0, %p40;
	add.s32 	%r252, %r252, %r159;
	@%p39 bra 	$L__BB0_18;
	setp.eq.s32 	%p41, %r156, 2;
	ld.global.u8 	%rs66, [%rd9+1];
	and.b16  	%rs67, %rs66, 254;
	setp.eq.s16 	%p42, %rs67, 2;
	selp.u32 	%r162, 1, 0, %p42;
	add.s32 	%r252, %r252, %r162;
	@%p41 bra 	$L__BB0_18;
	ld.global.u8 	%rs68, [%rd9+2];
	and.b16  	%rs69, %rs68, 254;
	setp.eq.s16 	%p43, %rs69, 2;
	selp.u32 	%r163, 1, 0, %p43;
	add.s32 	%r252, %r252, %r163;
$L__BB0_18:
	setp.eq.f32 	%p44, %f2, 0f00000000;
	shr.u32 	%r164, %r240, 1;
	add.s32 	%r165, %r252, %r164;
	cvt.rn.f32.u32 	%f65, %r165;
	cvt.rn.f32.u32 	%f66, %r233;
	div.rn.f32 	%f5, %f65, %f66;
	ld.global.f32 	%f6, [%rd1+4];
	abs.f32 	%f7, %f6;
	setp.lt.f32 	%p45, %f7, 0f00800000;
	mul.f32 	%f67, %f7, 0f4B800000;
	selp.f32 	%f68, %f67, %f7, %p45;
	selp.f32 	%f69, 0fC1C00000, 0f00000000, %p45;
	mov.b32 	%r166, %f68;
	add.s32 	%r167, %r166, -1060439283;
	and.b32  	%r168, %r167, -8388608;
	sub.s32 	%r169, %r166, %r168;
	mov.b32 	%f70, %r169;
	cvt.rn.f32.s32 	%f71, %r168;
	fma.rn.f32 	%f72, %f71, 0f34000000, %f69;
	add.f32 	%f73, %f70, 0fBF800000;
	add.f32 	%f74, %f70, 0f3F800000;
	rcp.approx.ftz.f32 	%f75, %f74;
	add.f32 	%f76, %f73, %f73;
	mul.f32 	%f77, %f76, %f75;
	mul.f32 	%f78, %f77, %f77;
	sub.f32 	%f79, %f73, %f77;
	add.f32 	%f80, %f79, %f79;
	neg.f32 	%f81, %f77;
	fma.rn.f32 	%f82, %f81, %f73, %f80;
	mul.rn.f32 	%f83, %f75, %f82;
	fma.rn.f32 	%f84, %f78, 0f3A2C32E4, 0f3B52E7DB;
	fma.rn.f32 	%f85, %f84, %f78, 0f3C93BB73;
	fma.rn.f32 	%f86, %f85, %f78, 0f3DF6384F;
	mul.rn.f32 	%f87, %f86, %f78;
	fma.rn.f32 	%f88, %f77, 0f3FB8AA3B, %f72;
	sub.f32 	%f89, %f72, %f88;
	fma.rn.f32 	%f90, %f77, 0f3FB8AA3B, %f89;
	fma.rn.f32 	%f91, %f83, 0f3FB8AA3B, %f90;
	fma.rn.f32 	%f92, %f77, 0f32A55E34, %f91;
	mul.f32 	%f93, %f87, 0f40400000;
	fma.rn.f32 	%f94, %f93, %f83, %f92;
	fma.rn.f32 	%f95, %f87, %f77, %f94;
	add.rn.f32 	%f96, %f88, %f95;
	neg.f32 	%f97, %f88;
	add.rn.f32 	%f98, %f96, %f97;
	neg.f32 	%f99, %f98;
	add.rn.f32 	%f100, %f95, %f99;
	mul.rn.f32 	%f101, %f96, %f2;
	neg.f32 	%f102, %f101;
	fma.rn.f32 	%f103, %f96, %f2, %f102;
	fma.rn.f32 	%f104, %f100, %f2, %f103;
	cvt.rni.f32.f32 	%f105, %f101;
	sub.f32 	%f106, %f101, %f105;
	add.f32 	%f107, %f106, %f104;
	fma.rn.f32 	%f108, %f107, 0f391FCB8E, 0f3AAF85ED;
	fma.rn.f32 	%f109, %f108, %f107, 0f3C1D9856;
	fma.rn.f32 	%f110, %f109, %f107, 0f3D6357BB;
	fma.rn.f32 	%f111, %f110, %f107, 0f3E75FDEC;
	fma.rn.f32 	%f112, %f111, %f107, 0f3F317218;
	fma.rn.f32 	%f113, %f112, %f107, 0f3F800000;
	cvt.rzi.s32.f32 	%r170, %f105;
	setp.gt.f32 	%p46, %f105, 0f00000000;
	selp.b32 	%r171, 0, -2097152000, %p46;
	add.s32 	%r172, %r171, 2130706432;
	mov.b32 	%f114, %r172;
	mul.f32 	%f115, %f113, %f114;
	shl.b32 	%r173, %r170, 23;
	sub.s32 	%r174, %r173, %r171;
	mov.b32 	%f116, %r174;
	mul.f32 	%f117, %f115, %f116;
	abs.f32 	%f118, %f101;
	setp.gt.f32 	%p47, %f118, 0f43180000;
	setp.lt.f32 	%p48, %f101, 0f00000000;
	selp.f32 	%f119, 0f00000000, 0f7F800000, %p48;
	selp.f32 	%f8, %f119, %f117, %p47;
	setp.eq.f32 	%p49, %f6, 0f3F800000;
	or.pred  	%p50, %p49, %p44;
	mov.f32 	%f343, 0f3F800000;
	@%p50 bra 	$L__BB0_26;
	abs.f32 	%f120, %f2;
	setp.num.f32 	%p51, %f120, %f120;
	setp.num.f32 	%p52, %f7, %f7;
	and.pred  	%p53, %p52, %p51;
	@%p53 bra 	$L__BB0_21;
	add.rn.f32 	%f343, %f6, %f2;
	bra.uni 	$L__BB0_26;
$L__BB0_21:
	setp.neu.f32 	%p54, %f6, 0f00000000;
	setp.neu.f32 	%p55, %f7, 0f7F800000;
	and.pred  	%p56, %p54, %p55;
	@%p56 bra 	$L__BB0_23;
	setp.lt.f32 	%p63, %f2, 0f00000000;
	setp.neu.f32 	%p64, %f3, 0f3F800000;
	add.f32 	%f127, %f6, %f6;
	mov.b32 	%r175, %f127;
	xor.b32  	%r176, %r175, 2139095040;
	selp.b32 	%r177, %r176, %r175, %p63;
	and.b32  	%r178, %r177, 2147483647;
	selp.b32 	%r179, %r178, %r177, %p64;
	mov.b32 	%f343, %r179;
	bra.uni 	$L__BB0_26;
$L__BB0_23:
	setp.eq.f32 	%p57, %f120, 0f7F800000;
	setp.eq.f32 	%p58, %f6, 0fBF800000;
	and.pred  	%p59, %p58, %p57;
	@%p59 bra 	$L__BB0_26;
	setp.geu.f32 	%p60, %f6, 0f00000000;
	mov.f32 	%f343, %f8;
	@%p60 bra 	$L__BB0_26;
	setp.neu.f32 	%p61, %f2, %f4;
	setp.neu.f32 	%p62, %f3, 0f3F800000;
	neg.f32 	%f125, %f8;
	selp.f32 	%f126, %f8, %f125, %p62;
	selp.f32 	%f343, 0f7FFFFFFF, %f126, %p61;
$L__BB0_26:
	mul.f32 	%f128, %f5, 0f42C80000;
	setp.eq.s32 	%p65, %r13, 1;
	add.f32 	%f129, %f343, 0fBF800000;
	ld.global.f32 	%f130, [%rd2+16];
	setp.lt.f32 	%p66, %f128, %f130;
	sub.f32 	%f131, %f130, %f128;
	mul.f32 	%f132, %f129, %f131;
	max.f32 	%f133, %f132, 0f00000000;
	selp.f32 	%f134, %f133, 0f00000000, %p66;
	ld.global.f32 	%f135, [%rd2+20];
	setp.gt.f32 	%p67, %f128, %f135;
	sub.f32 	%f136, %f128, %f135;
	mul.f32 	%f137, %f129, %f136;
	max.f32 	%f138, %f134, %f137;
	selp.f32 	%f139, %f138, %f134, %p67;
	ld.global.f32 	%f140, [%rd1+24];
	mul.f32 	%f13, %f139, %f140;
	ld.global.u8 	%r180, [%rd25+-1];
	setp.ne.s32 	%p68, %r240, %r180;
	or.pred  	%p69, %p68, %p65;
	selp.b32 	%r255, 1, 2, %p68;
	@%p69 bra 	$L__BB0_30;
	add.s32 	%r253, %r13, -2;
	mov.b32 	%r255, 2;
$L__BB0_28:
	cvt.u64.u32 	%rd26, %r253;
	add.s64 	%rd27, %rd5, %rd26;
	ld.global.u8 	%r182, [%rd27];
	setp.ne.s32 	%p70, %r240, %r182;
	@%p70 bra 	$L__BB0_30;
	add.s32 	%r255, %r255, 1;
	add.s32 	%r53, %r253, -1;
	setp.gt.s32 	%p71, %r253, 0;
	mov.u32 	%r253, %r53;
	@%p71 bra 	$L__BB0_28;
$L__BB0_30:
	mov.f32 	%f346, 0f00000000;
	sub.f32 	%f345, %f346, %f13;
	ld.global.u32 	%r55, [%rd2+24];
	setp.le.s32 	%p72, %r255, %r55;
	mov.f32 	%f344, 0f3F800000;
	@%p72 bra 	$L__BB0_40;
	cvt.rn.f32.u32 	%f143, %r255;
	cvt.rn.f32.s32 	%f144, %r55;
	div.rn.f32 	%f145, %f143, %f144;
	ld.global.f32 	%f16, [%rd1];
	mul.f32 	%f146, %f145, 0f3F000000;
	cvt.rzi.f32.f32 	%f147, %f146;
	add.f32 	%f148, %f147, %f147;
	sub.f32 	%f149, %f145, %f148;
	abs.f32 	%f17, %f149;
	abs.f32 	%f18, %f16;
	setp.lt.f32 	%p73, %f18, 0f00800000;
	mul.f32 	%f150, %f18, 0f4B800000;
	selp.f32 	%f151, %f150, %f18, %p73;
	selp.f32 	%f152, 0fC1C00000, 0f00000000, %p73;
	mov.b32 	%r183, %f151;
	add.s32 	%r184, %r183, -1060439283;
	and.b32  	%r185, %r184, -8388608;
	sub.s32 	%r186, %r183, %r185;
	mov.b32 	%f153, %r186;
	cvt.rn.f32.s32 	%f154, %r185;
	fma.rn.f32 	%f155, %f154, 0f34000000, %f152;
	add.f32 	%f156, %f153, 0fBF800000;
	add.f32 	%f157, %f153, 0f3F800000;
	rcp.approx.ftz.f32 	%f158, %f157;
	add.f32 	%f159, %f156, %f156;
	mul.f32 	%f160, %f159, %f158;
	mul.f32 	%f161, %f160, %f160;
	sub.f32 	%f162, %f156, %f160;
	add.f32 	%f163, %f162, %f162;
	neg.f32 	%f164, %f160;
	fma.rn.f32 	%f165, %f164, %f156, %f163;
	mul.rn.f32 	%f166, %f158, %f165;
	fma.rn.f32 	%f167, %f161, 0f3A2C32E4, 0f3B52E7DB;
	fma.rn.f32 	%f168, %f167, %f161, 0f3C93BB73;
	fma.rn.f32 	%f169, %f168, %f161, 0f3DF6384F;
	mul.rn.f32 	%f170, %f169, %f161;
	fma.rn.f32 	%f171, %f160, 0f3FB8AA3B, %f155;
	sub.f32 	%f172, %f155, %f171;
	fma.rn.f32 	%f173, %f160, 0f3FB8AA3B, %f172;
	fma.rn.f32 	%f174, %f166, 0f3FB8AA3B, %f173;
	fma.rn.f32 	%f175, %f160, 0f32A55E34, %f174;
	mul.f32 	%f176, %f170, 0f40400000;
	fma.rn.f32 	%f177, %f176, %f166, %f175;
	fma.rn.f32 	%f178, %f170, %f160, %f177;
	add.rn.f32 	%f179, %f171, %f178;
	neg.f32 	%f180, %f171;
	add.rn.f32 	%f181, %f179, %f180;
	neg.f32 	%f182, %f181;
	add.rn.f32 	%f183, %f178, %f182;
	mul.rn.f32 	%f184, %f179, %f145;
	neg.f32 	%f185, %f184;
	fma.rn.f32 	%f186, %f179, %f145, %f185;
	fma.rn.f32 	%f187, %f183, %f145, %f186;
	cvt.rni.f32.f32 	%f188, %f184;
	sub.f32 	%f189, %f184, %f188;
	add.f32 	%f190, %f189, %f187;
	fma.rn.f32 	%f191, %f190, 0f391FCB8E, 0f3AAF85ED;
	fma.rn.f32 	%f192, %f191, %f190, 0f3C1D9856;
	fma.rn.f32 	%f193, %f192, %f190, 0f3D6357BB;
	fma.rn.f32 	%f194, %f193, %f190, 0f3E75FDEC;
	fma.rn.f32 	%f195, %f194, %f190, 0f3F317218;
	fma.rn.f32 	%f196, %f195, %f190, 0f3F800000;
	cvt.rzi.s32.f32 	%r187, %f188;
	setp.gt.f32 	%p74, %f188, 0f00000000;
	selp.b32 	%r188, 0, -2097152000, %p74;
	add.s32 	%r189, %r188, 2130706432;
	mov.b32 	%f197, %r189;
	mul.f32 	%f198, %f196, %f197;
	shl.b32 	%r190, %r187, 23;
	sub.s32 	%r191, %r190, %r188;
	mov.b32 	%f199, %r191;
	mul.f32 	%f200, %f198, %f199;
	abs.f32 	%f201, %f184;
	setp.gt.f32 	%p75, %f201, 0f43180000;
	setp.lt.f32 	%p76, %f184, 0f00000000;
	selp.f32 	%f202, 0f00000000, 0f7F800000, %p76;
	selp.f32 	%f19, %f202, %f200, %p75;
	setp.eq.f32 	%p77, %f16, 0f3F800000;
	setp.eq.f32 	%p78, %f145, 0f00000000;
	or.pred  	%p79, %p77, %p78;
	@%p79 bra 	$L__BB0_39;
	setp.num.f32 	%p80, %f18, %f18;
	abs.f32 	%f203, %f145;
	setp.num.f32 	%p81, %f203, %f203;
	and.pred  	%p82, %p80, %p81;
	@%p82 bra 	$L__BB0_34;
	add.rn.f32 	%f344, %f16, %f145;
	bra.uni 	$L__BB0_39;
$L__BB0_34:
	setp.neu.f32 	%p83, %f16, 0f00000000;
	setp.neu.f32 	%p84, %f18, 0f7F800000;
	and.pred  	%p85, %p83, %p84;
	@%p85 bra 	$L__BB0_36;
	setp.neu.f32 	%p92, %f17, 0f3F800000;
	add.f32 	%f208, %f16, %f16;
	mov.b32 	%r192, %f208;
	setp.lt.f32 	%p93, %f145, 0f00000000;
	xor.b32  	%r193, %r192, 2139095040;
	selp.b32 	%r194, %r193, %r192, %p93;
	and.b32  	%r195, %r194, 2147483647;
	selp.b32 	%r196, %r195, %r194, %p92;
	mov.b32 	%f344, %r196;
	bra.uni 	$L__BB0_39;
$L__BB0_36:
	setp.eq.f32 	%p86, %f16, 0fBF800000;
	setp.eq.f32 	%p87, %f203, 0f7F800000;
	and.pred  	%p88, %p86, %p87;
	@%p88 bra 	$L__BB0_39;
	setp.geu.f32 	%p89, %f16, 0f00000000;
	mov.f32 	%f344, %f19;
	@%p89 bra 	$L__BB0_39;
	setp.neu.f32 	%p90, %f17, 0f3F800000;
	neg.f32 	%f205, %f19;
	selp.f32 	%f206, %f19, %f205, %p90;
	cvt.rmi.f32.f32 	%f207, %f145;
	setp.neu.f32 	%p91, %f145, %f207;
	selp.f32 	%f344, 0f7FFFFFFF, %f206, %p91;
$L__BB0_39:
	mov.f32 	%f209, 0f3F800000;
	sub.f32 	%f210, %f209, %f344;
	ld.global.f32 	%f211, [%rd1+20];
	mul.f32 	%f346, %f210, %f211;
$L__BB0_40:
	add.s32 	%r197, %r23, %r21;
	setp.lt.s32 	%p94, %r233, %r197;
	add.f32 	%f28, %f345, %f346;
	mov.f32 	%f351, 0f00000000;
	mov.f32 	%f349, 0f00000000;
	@%p94 bra 	$L__BB0_66;
	sub.s32 	%r199, %r233, %r197;
	setp.lt.s32 	%p95, %r199, 0;
	@%p95 bra 	$L__BB0_65;
	ld.global.u32 	%r56, [%rd2+36];
	setp.gt.s32 	%p96, %r21, %r56;
	@%p96 bra 	$L__BB0_65;
	mov.f32 	%f349, 0f00000000;
	mov.b32 	%r256, 0;
$L__BB0_44:
	mov.u32 	%r57, %r256;
	add.s32 	%r58, %r57, %r23;
	mov.u32 	%r257, %r21;
$L__BB0_45:
	add.s32 	%r60, %r257, %r58;
	setp.gt.s32 	%p97, %r60, %r233;
	@%p97 bra 	$L__BB0_64;
	setp.lt.s32 	%p98, %r22, 1;
	@%p98 bra 	$L__BB0_55;
	mov.b32 	%r258, 0;
	bra.uni 	$L__BB0_49;
$L__BB0_48:
	add.s32 	%r258, %r258, 1;
	setp.ge.s32 	%p103, %r258, %r22;
	@%p103 bra 	$L__BB0_55;
$L__BB0_49:
	add.s32 	%r63, %r258, %r57;
	setp.ge.u32 	%p99, %r63, %r13;
	mov.u32 	%r259, %r240;
	@%p99 bra 	$L__BB0_51;
	cvt.u64.u32 	%rd28, %r63;
	add.s64 	%rd29, %rd5, %rd28;
	ld.global.u8 	%r259, [%rd29];
$L__BB0_51:
	not.b32 	%r202, %r258;
	add.s32 	%r66, %r60, %r202;
	setp.ge.s32 	%p100, %r66, %r13;
	mov.u32 	%r260, %r240;
	@%p100 bra 	$L__BB0_53;
	cvt.s64.s32 	%rd30, %r66;
	add.s64 	%rd31, %rd5, %rd30;
	ld.global.u8 	%r260, [%rd31];
$L__BB0_53:
	mul.wide.u32 	%rd32, %r259, 4;
	add.s64 	%rd34, %rd33, %rd32;
	ld.const.u32 	%r203, [%rd34];
	setp.eq.s32 	%p101, %r203, %r260;
	@%p101 bra 	$L__BB0_48;
	add.s32 	%r69, %r257, 1;
	setp.lt.s32 	%p102, %r257, %r56;
	mov.u32 	%r257, %r69;
	@%p102 bra 	$L__BB0_45;
	bra.uni 	$L__BB0_64;
$L__BB0_55:
	cvt.rn.f32.s32 	%f217, %r22;
	div.rn.f32 	%f30, %f217, %f217;
	ld.global.f32 	%f31, [%rd1+8];
	mul.f32 	%f218, %f30, 0f3F000000;
	cvt.rzi.f32.f32 	%f219, %f218;
	add.f32 	%f220, %f219, %f219;
	sub.f32 	%f221, %f30, %f220;
	abs.f32 	%f32, %f221;
	abs.f32 	%f33, %f31;
	setp.lt.f32 	%p104, %f33, 0f00800000;
	mul.f32 	%f222, %f33, 0f4B800000;
	selp.f32 	%f223, %f222, %f33, %p104;
	selp.f32 	%f224, 0fC1C00000, 0f00000000, %p104;
	mov.b32 	%r204, %f223;
	add.s32 	%r205, %r204, -1060439283;
	and.b32  	%r206, %r205, -8388608;
	sub.s32 	%r207, %r204, %r206;
	mov.b32 	%f225, %r207;
	cvt.rn.f32.s32 	%f226, %r206;
	fma.rn.f32 	%f227, %f226, 0f34000000, %f224;
	add.f32 	%f228, %f225, 0fBF800000;
	add.f32 	%f229, %f225, 0f3F800000;
	rcp.approx.ftz.f32 	%f230, %f229;
	add.f32 	%f231, %f228, %f228;
	mul.f32 	%f232, %f231, %f230;
	mul.f32 	%f233, %f232, %f232;
	sub.f32 	%f234, %f228, %f232;
	add.f32 	%f235, %f234, %f234;
	neg.f32 	%f236, %f232;
	fma.rn.f32 	%f237, %f236, %f228, %f235;
	mul.rn.f32 	%f238, %f230, %f237;
	fma.rn.f32 	%f239, %f233, 0f3A2C32E4, 0f3B52E7DB;
	fma.rn.f32 	%f240, %f239, %f233, 0f3C93BB73;
	fma.rn.f32 	%f241, %f240, %f233, 0f3DF6384F;
	mul.rn.f32 	%f242, %f241, %f233;
	fma.rn.f32 	%f243, %f232, 0f3FB8AA3B, %f227;
	sub.f32 	%f244, %f227, %f243;
	fma.rn.f32 	%f245, %f232, 0f3FB8AA3B, %f244;
	fma.rn.f32 	%f246, %f238, 0f3FB8AA3B, %f245;
	fma.rn.f32 	%f247, %f232, 0f32A55E34, %f246;
	mul.f32 	%f248, %f242, 0f40400000;
	fma.rn.f32 	%f249, %f248, %f238, %f247;
	fma.rn.f32 	%f250, %f242, %f232, %f249;
	add.rn.f32 	%f251, %f243, %f250;
	neg.f32 	%f252, %f243;
	add.rn.f32 	%f253, %f251, %f252;
	neg.f32 	%f254, %f253;
	add.rn.f32 	%f255, %f250, %f254;
	mul.rn.f32 	%f256, %f251, %f30;
	neg.f32 	%f257, %f256;
	fma.rn.f32 	%f258, %f251, %f30, %f257;
	fma.rn.f32 	%f259, %f255, %f30, %f258;
	cvt.rni.f32.f32 	%f260, %f256;
	sub.f32 	%f261, %f256, %f260;
	add.f32 	%f262, %f261, %f259;
	fma.rn.f32 	%f263, %f262, 0f391FCB8E, 0f3AAF85ED;
	fma.rn.f32 	%f264, %f263, %f262, 0f3C1D9856;
	fma.rn.f32 	%f265, %f264, %f262, 0f3D6357BB;
	fma.rn.f32 	%f266, %f265, %f262, 0f3E75FDEC;
	fma.rn.f32 	%f267, %f266, %f262, 0f3F317218;
	fma.rn.f32 	%f268, %f267, %f262, 0f3F800000;
	cvt.rzi.s32.f32 	%r208, %f260;
	setp.gt.f32 	%p105, %f260, 0f00000000;
	selp.b32 	%r209, 0, -2097152000, %p105;
	add.s32 	%r210, %r209, 2130706432;
	mov.b32 	%f269, %r210;
	mul.f32 	%f270, %f268, %f269;
	shl.b32 	%r211, %r208, 23;
	sub.s32 	%r212, %r211, %r209;
	mov.b32 	%f271, %r212;
	mul.f32 	%f272, %f270, %f271;
	abs.f32 	%f273, %f256;
	setp.gt.f32 	%p106, %f273, 0f43180000;
	setp.lt.f32 	%p107, %f256, 0f00000000;
	selp.f32 	%f274, 0f00000000, 0f7F800000, %p107;
	selp.f32 	%f34, %f274, %f272, %p106;
	setp.eq.f32 	%p108, %f31, 0f3F800000;
	mov.f32 	%f348, 0f3F800000;
	@%p108 bra 	$L__BB0_63;
	setp.num.f32 	%p109, %f33, %f33;
	abs.f32 	%f275, %f30;
	setp.num.f32 	%p110, %f275, %f275;
	and.pred  	%p111, %p109, %p110;
	@%p111 bra 	$L__BB0_58;
	add.rn.f32 	%f348, %f31, %f30;
	bra.uni 	$L__BB0_63;
$L__BB0_58:
	setp.neu.f32 	%p112, %f31, 0f00000000;
	setp.neu.f32 	%p113, %f33, 0f7F800000;
	and.pred  	%p114, %p112, %p113;
	@%p114 bra 	$L__BB0_60;
	setp.neu.f32 	%p121, %f32, 0f3F800000;
	add.f32 	%f280, %f31, %f31;
	mov.b32 	%r213, %f280;
	and.b32  	%r214, %r213, 2147483647;
	mov.b32 	%f281, %r214;
	selp.f32 	%f348, %f281, %f280, %p121;
	bra.uni 	$L__BB0_63;
$L__BB0_60:
	setp.eq.f32 	%p115, %f31, 0fBF800000;
	setp.eq.f32 	%p116, %f275, 0f7F800000;
	and.pred  	%p117, %p115, %p116;
	@%p117 bra 	$L__BB0_63;
	setp.geu.f32 	%p118, %f31, 0f00000000;
	mov.f32 	%f348, %f34;
	@%p118 bra 	$L__BB0_63;
	setp.neu.f32 	%p119, %f32, 0f3F800000;
	neg.f32 	%f277, %f34;
	selp.f32 	%f278, %f34, %f277, %p119;
	cvt.rmi.f32.f32 	%f279, %f30;
	setp.neu.f32 	%p120, %f30, %f279;
	selp.f32 	%f348, 0f7FFFFFFF, %f278, %p120;
$L__BB0_63:
	mov.f32 	%f282, 0f3F800000;
	sub.f32 	%f349, %f282, %f348;
$L__BB0_64:
	setp.geu.f32 	%p122, %f349, 0f00000000;
	add.s32 	%r256, %r57, 1;
	add.s32 	%r215, %r23, %r21;
	sub.s32 	%r216, %r233, %r215;
	setp.lt.s32 	%p123, %r57, %r216;
	and.pred  	%p124, %p122, %p123;
	@%p124 bra 	$L__BB0_44;
$L__BB0_65:
	ld.global.f32 	%f283, [%rd1+28];
	mul.f32 	%f351, %f349, %f283;
$L__BB0_66:
	add.f32 	%f284, %f28, %f351;
	mul.wide.u32 	%rd35, %r240, 4;
	add.s64 	%rd36, %rd3, %rd35;
	st.local.f32 	[%rd36], %f284;
	add.s32 	%r240, %r240, 1;
	setp.ne.s32 	%p125, %r240, 4;
	@%p125 bra 	$L__BB0_4;
	ld.local.v4.f32 	{%f286, %f287, %f288, %f289}, [%rd3];
	setp.gt.f32 	%p126, %f287, %f286;
	selp.f32 	%f290, %f287, %f286, %p126;
	setp.gt.f32 	%p127, %f288, %f290;
	selp.f32 	%f291, %f288, %f290, %p127;
	setp.gt.f32 	%p128, %f289, %f291;
	selp.f32 	%f292, %f289, %f291, %p128;
	sub.f32 	%f293, %f286, %f292;
	fma.rn.f32 	%f294, %f293, 0f3BBB989D, 0f3F000000;
	cvt.sat.f32.f32 	%f295, %f294;
	mov.f32 	%f296, 0f4B400001;
	mov.f32 	%f297, 0f437C0000;
	fma.rm.f32 	%f298, %f295, %f297, %f296;
	add.f32 	%f299, %f298, 0fCB40007F;
	neg.f32 	%f300, %f299;
	fma.rn.f32 	%f301, %f293, 0f3FB8AA3B, %f300;
	fma.rn.f32 	%f302, %f293, 0f32A57060, %f301;
	mov.b32 	%r217, %f298;
	shl.b32 	%r218, %r217, 23;
	mov.b32 	%f303, %r218;
	ex2.approx.ftz.f32 	%f304, %f302;
	mul.f32 	%f45, %f304, %f303;
	add.f32 	%f305, %f45, 0f00000000;
	sub.f32 	%f306, %f287, %f292;
	fma.rn.f32 	%f307, %f306, 0f3BBB989D, 0f3F000000;
	cvt.sat.f32.f32 	%f308, %f307;
	fma.rm.f32 	%f309, %f308, %f297, %f296;
	add.f32 	%f310, %f309, 0fCB40007F;
	neg.f32 	%f311, %f310;
	fma.rn.f32 	%f312, %f306, 0f3FB8AA3B, %f311;
	fma.rn.f32 	%f313, %f306, 0f32A57060, %f312;
	mov.b32 	%r219, %f309;
	shl.b32 	%r220, %r219, 23;
	mov.b32 	%f314, %r220;
	ex2.approx.ftz.f32 	%f315, %f313;
	mul.f32 	%f46, %f315, %f314;
	add.f32 	%f316, %f305, %f46;
	sub.f32 	%f317, %f288, %f292;
	fma.rn.f32 	%f318, %f317, 0f3BBB989D, 0f3F000000;
	cvt.sat.f32.f32 	%f319, %f318;
	fma.rm.f32 	%f320, %f319, %f297, %f296;
	add.f32 	%f321, %f320, 0fCB40007F;
	neg.f32 	%f322, %f321;
	fma.rn.f32 	%f323, %f317, 0f3FB8AA3B, %f322;
	fma.rn.f32 	%f324, %f317, 0f32A57060, %f323;
	mov.b32 	%r221, %f320;
	shl.b32 	%r222, %r221, 23;
	mov.b32 	%f325, %r222;
	ex2.approx.ftz.f32 	%f326, %f324;
	mul.f32 	%f47, %f326, %f325;
	add.f32 	%f327, %f316, %f47;
	sub.f32 	%f328, %f289, %f292;
	fma.rn.f32 	%f329, %f328, 0f3BBB989D, 0f3F000000;
	cvt.sat.f32.f32 	%f330, %f329;
	fma.rm.f32 	%f331, %f330, %f297, %f296;
	add.f32 	%f332, %f331, 0fCB40007F;
	neg.f32 	%f333, %f332;
	fma.rn.f32 	%f334, %f328, 0f3FB8AA3B, %f333;
	fma.rn.f32 	%f335, %f328, 0f32A57060, %f334;
	mov.b32 	%r223, %f331;
	shl.b32 	%r224, %r223, 23;
	mov.b32 	%f336, %r224;
	ex2.approx.ftz.f32 	%f337, %f335;
	fma.rn.f32 	%f48, %f337, %f336, %f327;
	setp.leu.f32 	%p129, %f48, 0f00000000;
	mov.f32 	%f352, 0f3E800000;
	mov.f32 	%f353, %f352;
	mov.f32 	%f354, %f352;
	@%p129 bra 	$L__BB0_69;
	div.rn.f32 	%f354, %f45, %f48;
	div.rn.f32 	%f353, %f46, %f48;
	div.rn.f32 	%f352, %f47, %f48;
$L__BB0_69:
	shr.u32 	%r225, %r15, 2;
	xor.b32  	%r226, %r225, %r15;
	shl.b32 	%r227, %r262, 4;
	shl.b32 	%r228, %r226, 1;
	xor.b32  	%r229, %r227, %r228;
	xor.b32  	%r230, %r229, %r262;
	xor.b32  	%r261, %r230, %r226;
	add.s32 	%r266, %r266, 362437;
	add.s32 	%r231, %r261, %r266;
	cvt.rn.f32.u32 	%f338, %r231;
	fma.rn.f32 	%f55, %f338, 0f2F800000, 0f2F000000;
	setp.le.f32 	%p130, %f55, %f354;
	mov.b16 	%rs76, 0;
	@%p130 bra 	$L__BB0_73;
	add.f32 	%f339, %f354, 0f00000000;
	add.f32 	%f56, %f339, %f353;
	setp.le.f32 	%p131, %f55, %f56;
	mov.b16 	%rs76, 1;
	@%p131 bra 	$L__BB0_73;
	add.f32 	%f340, %f56, %f352;
	setp.le.f32 	%p132, %f55, %f340;
	mov.b16 	%rs76, 2;
	@%p132 bra 	$L__BB0_73;
	mov.b16 	%rs76, 3;
$L__BB0_73:
	cvt.u64.u32 	%rd37, %r13;
	add.s64 	%rd38, %rd5, %rd37;
	st.global.u8 	[%rd38], %rs76;
	ld.global.u32 	%r232, [%rd2];
	setp.lt.s32 	%p133, %r233, %r232;
	add.s16 	%rs75, %rs75, 1;
	add.s16 	%rs74, %rs74, 1;
	@%p133 bra 	$L__BB0_3;
$L__BB0_74:
	st.global.v2.u32 	[%rd4], {%r266, %r265};
	st.global.v2.u32 	[%rd4+8], {%r264, %r263};
	st.global.v2.u32 	[%rd4+16], {%r262, %r261};
	st.global.v2.u32 	[%rd4+24], {%r8, %r9};
	st.global.f32 	[%rd4+32], %f1;
	st.global.f64 	[%rd4+40], %fd1;
$L__BB0_75:
	ret;

}
	// .globl	_Z20generate_keys_kernelPhP17curandStateXORWOWPK11Constraintsi
.visible .entry _Z20generate_keys_kernelPhP17curandStateXORWOWPK11Constraintsi(
	.param .u64 .ptr .align 1 _Z20generate_keys_kernelPhP17curandStateXORWOWPK11Constraintsi_param_0,
	.param .u64 .ptr .align 1 _Z20generate_keys_kernelPhP17curandStateXORWOWPK11Constraintsi_param_1,
	.param .u64 .ptr .align 1 _Z20generate_keys_kernelPhP17curandStateXORWOWPK11Constraintsi_param_2,
	.param .u32 _Z20generate_keys_kernelPhP17curandStateXORWOWPK11Constraintsi_param_3
)
{
	.reg .pred 	%p<4>;
	.reg .b32 	%r<55>;
	.reg .b32 	%f<5>;
	.reg .b64 	%rd<13>;
	.reg .b64 	%fd<2>;

	ld.param.u64 	%rd5, [_Z20generate_keys_kernelPhP17curandStateXORWOWPK11Constraintsi_param_0];
	ld.param.u64 	%rd6, [_Z20generate_keys_kernelPhP17curandStateXORWOWPK11Constraintsi_param_1];
	ld.param.u64 	%rd7, [_Z20generate_keys_kernelPhP17curandStateXORWOWPK11Constraintsi_param_2];
	ld.param.u32 	%r27, [_Z20generate_keys_kernelPhP17curandStateXORWOWPK11Constraintsi_param_3];
	mov.u32 	%r28, %ctaid.x;
	mov.u32 	%r29, %ntid.x;
	mov.u32 	%r30, %tid.x;
	mad.lo.s32 	%r1, %r28, %r29, %r30;
	setp.ge.s32 	%p1, %r1, %r27;
	@%p1 bra 	$L__BB1_5;
	cvta.to.global.u64 	%rd8, %rd6;
	cvta.to.global.u64 	%rd1, %rd7;
	mul.wide.s32 	%rd9, %r1, 48;
	add.s64 	%rd2, %rd8, %rd9;
	ld.global.v2.u32 	{%r54, %r53}, [%rd2];
	ld.global.v2.u32 	{%r52, %r51}, [%rd2+8];
	ld.global.v2.u32 	{%r50, %r49}, [%rd2+16];
	ld.global.v2.u32 	{%r8, %r9}, [%rd2+24];
	ld.global.f32 	%f1, [%rd2+32];
	ld.global.f64 	%fd1, [%rd2+40];
	ld.global.u32 	%r31, [%rd1+8];
	mul.lo.s32 	%r10, %r31, %r1;
	setp.lt.s32 	%p2, %r31, 1;
	@%p2 bra 	$L__BB1_4;
	cvta.to.global.u64 	%rd3, %rd5;
	cvt.s64.s32 	%rd4, %r10;
	mov.b32 	%r42, 0;
	mov.u32 	%r48, %r53;
$L__BB1_3:
	mov.u32 	%r53, %r52;
	mov.u32 	%r52, %r51;
	mov.u32 	%r51, %r50;
	mov.u32 	%r50, %r49;
	shr.u32 	%r33, %r48, 2;
	xor.b32  	%r34, %r33, %r48;
	shl.b32 	%r35, %r50, 4;
	shl.b32 	%r36, %r34, 1;
	xor.b32  	%r37, %r35, %r36;
	xor.b32  	%r38, %r37, %r50;
	xor.b32  	%r49, %r38, %r34;
	add.s32 	%r54, %r54, 362437;
	add.s32 	%r39, %r49, %r54;
	cvt.rn.f32.u32 	%f2, %r39;
	fma.rn.f32 	%f3, %f2, 0f2F800000, 0f2F000000;
	mul.f32 	%f4, %f3, 0f40800000;
	cvt.rzi.u32.f32 	%r40, %f4;
	cvt.u64.u32 	%rd10, %r42;
	add.s64 	%rd11, %rd10, %rd4;
	add.s64 	%rd12, %rd3, %rd11;
	st.global.u8 	[%rd12], %r40;
	add.s32 	%r42, %r42, 1;
	ld.global.u32 	%r41, [%rd1+8];
	setp.lt.s32 	%p3, %r42, %r41;
	mov.u32 	%r48, %r53;
	@%p3 bra 	$L__BB1_3;
$L__BB1_4:
	st.global.v2.u32 	[%rd2], {%r54, %r53};
	st.global.v2.u32 	[%rd2+8], {%r52, %r51};
	st.global.v2.u32 	[%rd2+16], {%r50, %r49};
	st.global.v2.u32 	[%rd2+24], {%r8, %r9};
	st.global.f32 	[%rd2+32], %f1;
	st.global.f64 	[%rd2+40], %fd1;
$L__BB1_5:
	ret;

}
	// .globl	_Z18init_curand_statesP17curandStateXORWOWmi
.visible .entry _Z18init_curand_statesP17curandStateXORWOWmi(
	.param .u64 .ptr .align 1 _Z18init_curand_statesP17curandStateXORWOWmi_param_0,
	.param .u64 _Z18init_curand_statesP17curandStateXORWOWmi_param_1,
	.param .u32 _Z18init_curand_statesP17curandStateXORWOWmi_param_2
)
{
	.reg .pred 	%p<2>;
	.reg .b32 	%r<20>;
	.reg .b64 	%rd<9>;

	ld.param.u64 	%rd1, [_Z18init_curand_statesP17curandStateXORWOWmi_param_0];
	ld.param.u64 	%rd2, [_Z18init_curand_statesP17curandStateXORWOWmi_param_1];
	ld.param.u32 	%r2, [_Z18init_curand_statesP17curandStateXORWOWmi_param_2];
	mov.u32 	%r3, %ctaid.x;
	mov.u32 	%r4, %ntid.x;
	mov.u32 	%r5, %tid.x;
	mad.lo.s32 	%r1, %r3, %r4, %r5;
	setp.ge.s32 	%p1, %r1, %r2;
	@%p1 bra 	$L__BB2_2;
	cvta.to.global.u64 	%rd3, %rd1;
	cvt.s64.s32 	%rd4, %r1;
	add.s64 	%rd5, %rd2, %rd4;
	mul.wide.s32 	%rd6, %r1, 48;
	add.s64 	%rd7, %rd3, %rd6;
	cvt.u32.u64 	%r6, %rd5;
	xor.b32  	%r7, %r6, -1429050551;
	mul.lo.s32 	%r8, %r7, 1099087573;
	{ .reg .b32 tmp; mov.b64 {tmp, %r9}, %rd5; }
	xor.b32  	%r10, %r9, -136515619;
	mul.lo.s32 	%r11, %r10, -1703105765;
	add.s32 	%r12, %r8, %r11;
	add.s32 	%r13, %r12, 6615241;
	add.s32 	%r14, %r8, 123456789;
	st.global.v2.u32 	[%rd7], {%r13, %r14};
	xor.b32  	%r15, %r8, 362436069;
	add.s32 	%r16, %r11, 521288629;
	st.global.v2.u32 	[%rd7+8], {%r15, %r16};
	xor.b32  	%r17, %r11, 88675123;
	add.s32 	%r18, %r8, 5783321;
	st.global.v2.u32 	[%rd7+16], {%r17, %r18};
	mov.b32 	%r19, 0;
	st.global.v2.u32 	[%rd7+24], {%r19, %r19};
	st.global.u32 	[%rd7+32], %r19;
	mov.b64 	%rd8, 0;
	st.global.u64 	[%rd7+40], %rd8;
$L__BB2_2:
	ret;

}


// ===== COMPILED SASS (sm_100) =====

	.target	sm_100

	.elftype	@"ET_EXEC"


//--------------------- .note.nv.tkinfo           --------------------------
	.section	.note.nv.tkinfo,"",@"SHT_NOTE"
	.sectionflags	@"SHF_NOTE_NV_TKINFO"
	.tkinfo
        /*0018*/ 	.word	0x00000002
        /*0030*/ 	.string	""
        /*0030*/ 	.string	"ptxas"
        /*0030*/ 	.string	"Cuda compilation tools, release 13.0, V13.0.88"
        /*0030*/ 	.string	"Build cuda_13.0.r13.0/compiler.36424714_0"
        /*0030*/ 	.string	"-arch sm_100 -m 64 "



//--------------------- .note.nv.cuinfo           --------------------------
	.section	.note.nv.cuinfo,"",@"SHT_NOTE"
	.sectionflags	@"SHF_NOTE_NV_CUINFO"
        /*0018*/ 	.short	0x0002
        /*001a*/ 	.short	0x0064
        /*001c*/ 	.short	0x0082
	.zero		2


//--------------------- .nv.info                  --------------------------
	.section	.nv.info,"",@"SHT_CUDA_INFO"
	.align	4


	//----- nvinfo : EIATTR_REGCOUNT
	.align		4
        /*0000*/ 	.byte	0x04, 0x2f
        /*0002*/ 	.short	(.L_11 - .L_10)
	.align		4
.L_10:
        /*0004*/ 	.word	index@(_Z29mdp_payload_generation_kernelPhP17curandStateXORWOWPK11ConstraintsPK15Hyperparametersi)
        /*0008*/ 	.word	0x0000002d


	//----- nvinfo : EIATTR_FRAME_SIZE
	.align		4
.L_11:
        /*000c*/ 	.byte	0x04, 0x11
        /*000e*/ 	.short	(.L_13 - .L_12)
	.align		4
.L_12:
        /*0010*/ 	.word	index@($__internal_0_$__cuda_sm3x_div_rn_noftz_f32_slowpath)
        /*0014*/ 	.word	0x00000000


	//----- nvinfo : EIATTR_FRAME_SIZE
	.align		4
.L_13:
        /*0018*/ 	.byte	0x04, 0x11
        /*001a*/ 	.short	(.L_15 - .L_14)
	.align		4
.L_14:
        /*001c*/ 	.word	index@(_Z29mdp_payload_generation_kernelPhP17curandStateXORWOWPK11ConstraintsPK15Hyperparametersi)
        /*0020*/ 	.word	0x00000000


	//----- nvinfo : EIATTR_REGCOUNT
	.align		4
.L_15:
        /*0024*/ 	.byte	0x04, 0x2f
        /*0026*/ 	.short	(.L_17 - .L_16)
	.align		4
.L_16:
        /*0028*/ 	.word	index@(_Z20generate_keys_kernelPhP17curandStateXORWOWPK11Constraintsi)
        /*002c*/ 	.word	0x0000001c


	//----- nvinfo : EIATTR_FRAME_SIZE
	.align		4
.L_17:
        /*0030*/ 	.byte	0x04, 0x11
        /*0032*/ 	.short	(.L_19 - .L_18)
	.align		4
.L_18:
        /*0034*/ 	.word	index@(_Z20generate_keys_kernelPhP17curandStateXORWOWPK11Constraintsi)
        /*0038*/ 	.word	0x00000000


	//----- nvinfo : EIATTR_REGCOUNT
	.align		4
.L_19:
        /*003c*/ 	.byte	0x04, 0x2f
        /*003e*/ 	.short	(.L_21 - .L_20)
	.align		4
.L_20:
        /*0040*/ 	.word	index@(_Z18init_curand_statesP17curandStateXORWOWmi)
        /*0044*/ 	.word	0x0000000e


	//----- nvinfo : EIATTR_FRAME_SIZE
	.align		4
.L_21:
        /*0048*/ 	.byte	0x04, 0x11
        /*004a*/ 	.short	(.L_23 - .L_22)
	.align		4
.L_22:
        /*004c*/ 	.word	index@(_Z18init_curand_statesP17curandStateXORWOWmi)
        /*0050*/ 	.word	0x00000000


	//----- nvinfo : EIATTR_MIN_STACK_SIZE
	.align		4
.L_23:
        /*0054*/ 	.byte	0x04, 0x12
        /*0056*/ 	.short	(.L_25 - .L_24)
	.align		4
.L_24:
        /*0058*/ 	.word	index@(_Z18init_curand_statesP17curandStateXORWOWmi)
        /*005c*/ 	.word	0x00000000


	//----- nvinfo : EIATTR_MIN_STACK_SIZE
	.align		4
.L_25:
        /*0060*/ 	.byte	0x04, 0x12
        /*0062*/ 	.short	(.L_27 - .L_26)
	.align		4
.L_26:
        /*0064*/ 	.word	index@(_Z20generate_keys_kernelPhP17curandStateXORWOWPK11Constraintsi)
        /*0068*/ 	.word	0x00000000


	//----- nvinfo : EIATTR_MIN_STACK_SIZE
	.align		4
.L_27:
        /*006c*/ 	.byte	0x04, 0x12
        /*006e*/ 	.short	(.L_29 - .L_28)
	.align		4
.L_28:
        /*0070*/ 	.word	index@(_Z29mdp_payload_generation_kernelPhP17curandStateXORWOWPK11ConstraintsPK15Hyperparametersi)
        /*0074*/ 	.word	0x00000000
.L_29:


//--------------------- .nv.compat                --------------------------
	.section	.nv.compat,"",@"SHT_CUDA_COMPAT_INFO"
	.align	4
        /*0000*/ 	.byte	0x02, 0x09, 0x00, 0x00, 0x02, 0x02, 0x01, 0x00, 0x02, 0x05, 0x05, 0x00, 0x03, 0x07, 0x01, 0x01
        /*0010*/ 	.byte	0x02, 0x03, 0x00, 0x00, 0x02, 0x06, 0x01, 0x00, 0x04, 0x0b, 0x08, 0x00, 0x01, 0x00, 0x00, 0x00
        /*0020*/ 	.byte	0x00, 0x00, 0x00, 0x00


//--------------------- .nv.info._Z18init_curand_statesP17curandStateXORWOWmi --------------------------
	.section	.nv.info._Z18init_curand_statesP17curandStateXORWOWmi,"",@"SHT_CUDA_INFO"
	.sectionflags	@""
	.align	4


	//----- nvinfo : EIATTR_CUDA_API_VERSION
	.align		4
        /*0000*/ 	.byte	0x04, 0x37
        /*0002*/ 	.short	(.L_31 - .L_30)
.L_30:
        /*0004*/ 	.word	0x00000082


	//----- nvinfo : EIATTR_KPARAM_INFO
	.align		4
.L_31:
        /*0008*/ 	.byte	0x04, 0x17
        /*000a*/ 	.short	(.L_33 - .L_32)
.L_32:
        /*000c*/ 	.word	0x00000000
        /*0010*/ 	.short	0x0002
        /*0012*/ 	.short	0x0010
        /*0014*/ 	.byte	0x00, 0xf0, 0x11, 0x00


	//----- nvinfo : EIATTR_KPARAM_INFO
	.align		4
.L_33:
        /*0018*/ 	.byte	0x04, 0x17
        /*001a*/ 	.short	(.L_35 - .L_34)
.L_34:
        /*001c*/ 	.word	0x00000000
        /*0020*/ 	.short	0x0001
        /*0022*/ 	.short	0x0008
        /*0024*/ 	.byte	0x00, 0xf0, 0x21, 0x00


	//----- nvinfo : EIATTR_KPARAM_INFO
	.align		4
.L_35:
        /*0028*/ 	.byte	0x04, 0x17
        /*002a*/ 	.short	(.L_37 - .L_36)
.L_36:
        /*002c*/ 	.word	0x00000000
        /*0030*/ 	.short	0x0000
        /*0032*/ 	.short	0x0000
        /*0034*/ 	.byte	0x00, 0xf5, 0x21, 0x00


	//----- nvinfo : EIATTR_SPARSE_MMA_MASK
	.align		4
.L_37:
        /*0038*/ 	.byte	0x03, 0x50
        /*003a*/ 	.short	0x0000


	//----- nvinfo : EIATTR_MAXREG_COUNT
	.align		4
        /*003c*/ 	.byte	0x03, 0x1b
        /*003e*/ 	.short	0x00ff


	//----- nvinfo : EIATTR_MERCURY_ISA_VERSION
	.align		4
        /*0040*/ 	.byte	0x03, 0x5f
        /*0042*/ 	.short	0x0101


	//----- nvinfo : EIATTR_VRC_CTA_INIT_COUNT
	.align		4
        /*0044*/ 	.byte	0x02, 0x4a
	.zero		1
	.zero		1


	//----- nvinfo : EIATTR_EXIT_INSTR_OFFSETS
	.align		4
        /*0048*/ 	.byte	0x04, 0x1c
        /*004a*/ 	.short	(.L_39 - .L_38)


	//   ....[0]....
.L_38:
        /*004c*/ 	.word	0x00000070


	//   ....[1]....
        /*0050*/ 	.word	0x000001e0


	//----- nvinfo : EIATTR_CBANK_PARAM_SIZE
	.align		4
.L_39:
        /*0054*/ 	.byte	0x03, 0x19
        /*0056*/ 	.short	0x0014


	//----- nvinfo : EIATTR_PARAM_CBANK
	.align		4
        /*0058*/ 	.byte	0x04, 0x0a
        /*005a*/ 	.short	(.L_41 - .L_40)
	.align		4
.L_40:
        /*005c*/ 	.word	index@(.nv.constant0._Z18init_curand_statesP17curandStateXORWOWmi)
        /*0060*/ 	.short	0x0380
        /*0062*/ 	.short	0x0014


	//----- nvinfo : EIATTR_SW_WAR
	.align		4
.L_41:
        /*0064*/ 	.byte	0x04, 0x36
        /*0066*/ 	.short	(.L_43 - .L_42)
.L_42:
        /*0068*/ 	.word	0x00000008
.L_43:


//--------------------- .nv.info._Z20generate_keys_kernelPhP17curandStateXORWOWPK11Constraintsi --------------------------
	.section	.nv.info._Z20generate_keys_kernelPhP17curandStateXORWOWPK11Constraintsi,"",@"SHT_CUDA_INFO"
	.sectionflags	@""
	.align	4


	//----- nvinfo : EIATTR_CUDA_API_VERSION
	.align		4
        /*0000*/ 	.byte	0x04, 0x37
        /*0002*/ 	.short	(.L_45 - .L_44)
.L_44:
        /*0004*/ 	.word	0x00000082


	//----- nvinfo : EIATTR_KPARAM_INFO
	.align		4
.L_45:
        /*0008*/ 	.byte	0x04, 0x17
        /*000a*/ 	.short	(.L_47 - .L_46)
.L_46:
        /*000c*/ 	.word	0x00000000
        /*0010*/ 	.short	0x0003
        /*0012*/ 	.short	0x0018
        /*0014*/ 	.byte	0x00, 0xf0, 0x11, 0x00


	//----- nvinfo : EIATTR_KPARAM_INFO
	.align		4
.L_47:
        /*0018*/ 	.byte	0x04, 0x17
        /*001a*/ 	.short	(.L_49 - .L_48)
.L_48:
        /*001c*/ 	.word	0x00000000
        /*0020*/ 	.short	0x0002
        /*0022*/ 	.short	0x0010
        /*0024*/ 	.byte	0x00, 0xf5, 0x21, 0x00


	//----- nvinfo : EIATTR_KPARAM_INFO
	.align		4
.L_49:
        /*0028*/ 	.byte	0x04, 0x17
        /*002a*/ 	.short	(.L_51 - .L_50)
.L_50:
        /*002c*/ 	.word	0x00000000
        /*0030*/ 	.short	0x0001
        /*0032*/ 	.short	0x0008
        /*0034*/ 	.byte	0x00, 0xf5, 0x21, 0x00


	//----- nvinfo : EIATTR_KPARAM_INFO
	.align		4
.L_51:
        /*0038*/ 	.byte	0x04, 0x17
        /*003a*/ 	.short	(.L_53 - .L_52)
.L_52:
        /*003c*/ 	.word	0x00000000
        /*0040*/ 	.short	0x0000
        /*0042*/ 	.short	0x0000
        /*0044*/ 	.byte	0x00, 0xf5, 0x21, 0x00


	//----- nvinfo : EIATTR_SPARSE_MMA_MASK
	.align		4
.L_53:
        /*0048*/ 	.byte	0x03, 0x50
        /*004a*/ 	.short	0x0000


	//----- nvinfo : EIATTR_MAXREG_COUNT
	.align		4
        /*004c*/ 	.byte	0x03, 0x1b
        /*004e*/ 	.short	0x00ff


	//----- nvinfo : EIATTR_MERCURY_ISA_VERSION
	.align		4
        /*0050*/ 	.byte	0x03, 0x5f
        /*0052*/ 	.short	0x0101


	//----- nvinfo : EIATTR_VRC_CTA_INIT_COUNT
	.align		4
        /*0054*/ 	.byte	0x02, 0x4a
	.zero		1
	.zero		1


	//----- nvinfo : EIATTR_EXIT_INSTR_OFFSETS
	.align		4
        /*0058*/ 	.byte	0x04, 0x1c
        /*005a*/ 	.short	(.L_55 - .L_54)


	//   ....[0]....
.L_54:
        /*005c*/ 	.word	0x00000070


	//   ....[1]....
        /*0060*/ 	.word	0x000003b0


	//----- nvinfo : EIATTR_CBANK_PARAM_SIZE
	.align		4
.L_55:
        /*0064*/ 	.byte	0x03, 0x19
        /*0066*/ 	.short	0x001c


	//----- nvinfo : EIATTR_PARAM_CBANK
	.align		4
        /*0068*/ 	.byte	0x04, 0x0a
        /*006a*/ 	.short	(.L_57 - .L_56)
	.align		4
.L_56:
        /*006c*/ 	.word	index@(.nv.constant0._Z20generate_keys_kernelPhP17curandStateXORWOWPK11Constraintsi)
        /*0070*/ 	.short	0x0380
        /*0072*/ 	.short	0x001c


	//----- nvinfo : EIATTR_SW_WAR
	.align		4
.L_57:
        /*0074*/ 	.byte	0x04, 0x36
        /*0076*/ 	.short	(.L_59 - .L_58)
.L_58:
        /*0078*/ 	.word	0x00000008
.L_59:


//--------------------- .nv.info._Z29mdp_payload_generation_kernelPhP17curandStateXORWOWPK11ConstraintsPK15Hyperparametersi --------------------------
	.section	.nv.info._Z29mdp_payload_generation_kernelPhP17curandStateXORWOWPK11ConstraintsPK15Hyperparametersi,"",@"SHT_CUDA_INFO"
	.sectionflags	@""
	.align	4


	//----- nvinfo : EIATTR_CUDA_API_VERSION
	.align		4
        /*0000*/ 	.byte	0x04, 0x37
        /*0002*/ 	.short	(.L_61 - .L_60)
.L_60:
        /*0004*/ 	.word	0x00000082


	//----- nvinfo : EIATTR_KPARAM_INFO
	.align		4
.L_61:
        /*0008*/ 	.byte	0x04, 0x17
        /*000a*/ 	.short	(.L_63 - .L_62)
.L_62:
        /*000c*/ 	.word	0x00000000
        /*0010*/ 	.short	0x0004
        /*0012*/ 	.short	0x0020
        /*0014*/ 	.byte	0x00, 0xf0, 0x11, 0x00


	//----- nvinfo : EIATTR_KPARAM_INFO
	.align		4
.L_63:
        /*0018*/ 	.byte	0x04, 0x17
        /*001a*/ 	.short	(.L_65 - .L_64)
.L_64:
        /*001c*/ 	.word	0x00000000
        /*0020*/ 	.short	0x0003
        /*0022*/ 	.short	0x0018
        /*0024*/ 	.byte	0x00, 0xf5, 0x21, 0x00


	//----- nvinfo : EIATTR_KPARAM_INFO
	.align		4
.L_65:
        /*0028*/ 	.byte	0x04, 0x17
        /*002a*/ 	.short	(.L_67 - .L_66)
.L_66:
        /*002c*/ 	.word	0x00000000
        /*0030*/ 	.short	0x0002
        /*0032*/ 	.short	0x0010
        /*0034*/ 	.byte	0x00, 0xf5, 0x21, 0x00


	//----- nvinfo : EIATTR_KPARAM_INFO
	.align		4
.L_67:
        /*0038*/ 	.byte	0x04, 0x17
        /*003a*/ 	.short	(.L_69 - .L_68)
.L_68:
        /*003c*/ 	.word	0x00000000
        /*0040*/ 	.short	0x0001
        /*0042*/ 	.short	0x0008
        /*0044*/ 	.byte	0x00, 0xf5, 0x21, 0x00


	//----- nvinfo : EIATTR_KPARAM_INFO
	.align		4
.L_69:
        /*0048*/ 	.byte	0x04, 0x17
        /*004a*/ 	.short	(.L_71 - .L_70)
.L_70:
        /*004c*/ 	.word	0x00000000
        /*0050*/ 	.short	0x0000
        /*0052*/ 	.short	0x0000
        /*0054*/ 	.byte	0x00, 0xf5, 0x21, 0x00


	//----- nvinfo : EIATTR_SPARSE_MMA_MASK
	.align		4
.L_71:
        /*0058*/ 	.byte	0x03, 0x50
        /*005a*/ 	.short	0x0000


	//----- nvinfo : EIATTR_MAXREG_COUNT
	.align		4
        /*005c*/ 	.byte	0x03, 0x1b
        /*005e*/ 	.short	0x00ff


	//----- nvinfo : EIATTR_MERCURY_ISA_VERSION
	.align		4
        /*0060*/ 	.byte	0x03, 0x5f
        /*0062*/ 	.short	0x0101


	//----- nvinfo : EIATTR_VRC_CTA_INIT_COUNT
	.align		4
        /*0064*/ 	.byte	0x02, 0x4a
	.zero		1
	.zero		1


	//----- nvinfo : EIATTR_EXIT_INSTR_OFFSETS
	.align		4
        /*0068*/ 	.byte	0x04, 0x1c
        /*006a*/ 	.short	(.L_73 - .L_72)


	//   ....[0]....
.L_72:
        /*006c*/ 	.word	0x00000070


	//   ....[1]....
        /*0070*/ 	.word	0x00003540


	//----- nvinfo : EIATTR_CRS_STACK_SIZE
	.align		4
.L_73:
        /*0074*/ 	.byte	0x04, 0x1e
        /*0076*/ 	.short	(.L_75 - .L_74)
.L_74:
        /*0078*/ 	.word	0x00000000


	//----- nvinfo : EIATTR_CBANK_PARAM_SIZE
	.align		4
.L_75:
        /*007c*/ 	.byte	0x03, 0x19
        /*007e*/ 	.short	0x0024


	//----- nvinfo : EIATTR_PARAM_CBANK
	.align		4
        /*0080*/ 	.byte	0x04, 0x0a
        /*0082*/ 	.short	(.L_77 - .L_76)
	.align		4
.L_76:
        /*0084*/ 	.word	index@(.nv.constant0._Z29mdp_payload_generation_kernelPhP17curandStateXORWOWPK11ConstraintsPK15Hyperparametersi)
        /*0088*/ 	.short	0x0380
        /*008a*/ 	.short	0x0024


	//----- nvinfo : EIATTR_SW_WAR
	.align		4
.L_77:
        /*008c*/ 	.byte	0x04, 0x36
        /*008e*/ 	.short	(.L_79 - .L_78)
.L_78:
        /*0090*/ 	.word	0x00000008
.L_79:


//--------------------- .nv.callgraph             --------------------------
	.section	.nv.callgraph,"",@"SHT_CUDA_CALLGRAPH"
	.align	4
	.sectionentsize	8
	.align		4
        /*0000*/ 	.word	0x00000000
	.align		4
        /*0004*/ 	.word	0xffffffff
	.align		4
        /*0008*/ 	.word	0x00000000
	.align		4
        /*000c*/ 	.word	0xfffffffe
	.align		4
        /*0010*/ 	.word	0x00000000
	.align		4
        /*0014*/ 	.word	0xfffffffd
	.align		4
        /*0018*/ 	.word	0x00000000
	.align		4
        /*001c*/ 	.word	0xfffffffc


//--------------------- .nv.constant4             --------------------------
	.section	.nv.constant4,"a",@progbits
	.align	8
	.align		8
.nv.constant4:
        /*0000*/ 	.dword	precalc_xorwow_matrix
	.align		8
        /*0008*/ 	.dword	precalc_xorwow_offset_matrix
	.align		8
        /*0010*/ 	.dword	mrg32k3aM1
	.align		8
        /*0018*/ 	.dword	mrg32k3aM2
	.align		8
        /*0020*/ 	.dword	mrg32k3aM1SubSeq
	.align		8
        /*0028*/ 	.dword	mrg32k3aM2SubSeq
	.align		8
        /*0030*/ 	.dword	mrg32k3aM1Seq
	.align		8
        /*0038*/ 	.dword	mrg32k3aM2Seq


//--------------------- .nv.constant3             --------------------------
	.section	.nv.constant3,"a",@progbits
	.align	8
.nv.constant3:
	.type		__cr_lgamma_table,@object
	.size		__cr_lgamma_table,(nucleotide_complement - __cr_lgamma_table)
__cr_lgamma_table:
        /*0000*/ 	.byte	0x00, 0x00, 0x00, 0x00, 0x00, 0x00, 0x00, 0x00, 0x00, 0x00, 0x00, 0x00, 0x00, 0x00, 0x00, 0x00
        /*0010*/ 	.byte	0xef, 0x39, 0xfa, 0xfe, 0x42, 0x2e, 0xe6, 0x3f, 0x02, 0x20, 0x2a, 0xfa, 0x0b, 0xab, 0xfc, 0x3f
        /*0020*/ 	.byte	0xf9, 0x2c, 0x92, 0x7c, 0xa7, 0x6c, 0x09, 0x40, 0xc9, 0x79, 0x44, 0x3c, 0x64, 0x26, 0x13, 0x40
        /*0030*/ 	.byte	0xca, 0x01, 0xcf, 0x3a, 0x27, 0x51, 0x1a, 0x40, 0x30, 0xcc, 0x2d, 0xf3, 0xe1, 0x0c, 0x21, 0x40
        /*0040*/ 	.byte	0x0d, 0xb7, 0xfc, 0x82, 0x8e, 0x35, 0x25, 0x40
	.type		nucleotide_complement,@object
	.size		nucleotide_complement,(.L_9 - nucleotide_complement)
nucleotide_complement:
        /*0048*/ 	.byte	0x01, 0x00, 0x00, 0x00, 0x00, 0x00, 0x00, 0x00, 0x03, 0x00, 0x00, 0x00, 0x02, 0x00, 0x00, 0x00
.L_9:


//--------------------- .text._Z18init_curand_statesP17curandStateXORWOWmi --------------------------
	.section	.text._Z18init_curand_statesP17curandStateXORWOWmi,"ax",@progbits
	.align	128
        .global         _Z18init_curand_statesP17curandStateXORWOWmi
        .type           _Z18init_curand_statesP17curandStateXORWOWmi,@function
        .size           _Z18init_curand_statesP17curandStateXORWOWmi,(.L_x_63 - _Z18init_curand_statesP17curandStateXORWOWmi)
        .other          _Z18init_curand_statesP17curandStateXORWOWmi,@"STO_CUDA_ENTRY STV_DEFAULT"
_Z18init_curand_statesP17curandStateXORWOWmi:
.text._Z18init_curand_statesP17curandStateXORWOWmi:
[----:B------:R-:W-:Y:S01]  /*0000*/  LDC R1, c[0x0][0x37c] ;  /* 0x0000df00ff017b82 */ /* 0x000fe20000000800 */
[----:B------:R-:W0:Y:S07]  /*0010*/  S2R R0, SR_TID.X ;  /* 0x0000000000007919 */ /* 0x000e2e0000002100 */
[----:B------:R-:W0:Y:S01]  /*0020*/  S2UR UR4, SR_CTAID.X ;  /* 0x00000000000479c3 */ /* 0x000e220000002500 */
[----:B------:R-:W1:Y:S07]  /*0030*/  LDCU UR5, c[0x0][0x390] ;  /* 0x00007200ff0577ac */ /* 0x000e6e0008000800 */
[----:B------:R-:W0:Y:S02]  /*0040*/  LDC R5, c[0x0][0x360] ;  /* 0x0000d800ff057b82 */ /* 0x000e240000000800 */
[----:B0-----:R-:W-:-:S05]  /*0050*/  IMAD R5, R5, UR4, R0 ;  /* 0x0000000405057c24 */ /* 0x001fca000f8e0200 */
[----:B-1----:R-:W-:-:S13]  /*0060*/  ISETP.GE.AND P0, PT, R5, UR5, PT ;  /* 0x0000000505007c0c */ /* 0x002fda000bf06270 */
[----:B------:R-:W-:Y:S05]  /*0070*/  @P0 EXIT ;  /* 0x000000000000094d */ /* 0x000fea0003800000 */
[----:B------:R-:W0:Y:S01]  /*0080*/  LDCU.64 UR4, c[0x0][0x388] ;  /* 0x00007100ff0477ac */ /* 0x000e220008000a00 */
[----:B------:R-:W1:Y:S01]  /*0090*/  LDC.64 R2, c[0x0][0x380] ;  /* 0x0000e000ff027b82 */ /* 0x000e620000000a00 */
[----:B0-----:R-:W-:-:S04]  /*00a0*/  IADD3 R0, P0, PT, R5, UR4, RZ ;  /* 0x0000000405007c10 */ /* 0x001fc8000ff1e0ff */
[C---:B------:R-:W-:Y:S01]  /*00b0*/  LEA.HI.X.SX32 R4, R5.reuse, UR5, 0x1, P0 ;  /* 0x0000000505047c11 */ /* 0x040fe200080f0eff */
[----:B------:R-:W0:Y:S01]  /*00c0*/  LDCU.64 UR4, c[0x0][0x358] ;  /* 0x00006b00ff0477ac */ /* 0x000e220008000a00 */
[----:B------:R-:W-:Y:S01]  /*00d0*/  LOP3.LUT R0, R0, 0xaad26b49, RZ, 0x3c, !PT ;  /* 0xaad26b4900007812 */ /* 0x000fe200078e3cff */
[----:B-1----:R-:W-:Y:S01]  /*00e0*/  IMAD.WIDE R2, R5, 0x30, R2 ;  /* 0x0000003005027825 */ /* 0x002fe200078e0202 */
[----:B------:R-:W-:-:S03]  /*00f0*/  LOP3.LUT R4, R4, 0xf7dcefdd, RZ, 0x3c, !PT ;  /* 0xf7dcefdd04047812 */ /* 0x000fc600078e3cff */
[----:B------:R-:W-:Y:S02]  /*0100*/  IMAD R0, R0, 0x4182bed5, RZ ;  /* 0x4182bed500007824 */ /* 0x000fe400078e02ff */
[----:B------:R-:W-:Y:S02]  /*0110*/  IMAD R7, R4, -0x658354e5, RZ ;  /* 0x9a7cab1b04077824 */ /* 0x000fe400078e02ff */
[C---:B------:R-:W-:Y:S01]  /*0120*/  VIADD R5, R0.reuse, 0x75bcd15 ;  /* 0x075bcd1500057836 */ /* 0x040fe20000000000 */
[C---:B------:R-:W-:Y:S01]  /*0130*/  LOP3.LUT R8, R0.reuse, 0x159a55e5, RZ, 0x3c, !PT ;  /* 0x159a55e500087812 */ /* 0x040fe200078e3cff */
[C---:B------:R-:W-:Y:S01]  /*0140*/  VIADD R9, R7.reuse, 0x1f123bb5 ;  /* 0x1f123bb507097836 */ /* 0x040fe20000000000 */
[C---:B------:R-:W-:Y:S01]  /*0150*/  IADD3 R4, PT, PT, R0.reuse, 0x64f0c9, R7 ;  /* 0x0064f0c900047810 */ /* 0x040fe20007ffe007 */
[----:B------:R-:W-:Y:S01]  /*0160*/  VIADD R11, R0, 0x583f19 ;  /* 0x00583f19000b7836 */ /* 0x000fe20000000000 */
[----:B------:R-:W-:-:S03]  /*0170*/  LOP3.LUT R10, R7, 0x5491333, RZ, 0x3c, !PT ;  /* 0x05491333070a7812 */ /* 0x000fc600078e3cff */
[----:B0-----:R-:W-:Y:S04]  /*0180*/  STG.E.64 desc[UR4][R2.64], R4 ;  /* 0x0000000402007986 */ /* 0x001fe8000c101b04 */
[----:B------:R-:W-:Y:S04]  /*0190*/  STG.E.64 desc[UR4][R2.64+0x8], R8 ;  /* 0x0000080802007986 */ /* 0x000fe8000c101b04 */
[----:B------:R-:W-:Y:S04]  /*01a0*/  STG.E.64 desc[UR4][R2.64+0x18], RZ ;  /* 0x000018ff02007986 */ /* 0x000fe8000c101b04 */
[----:B------:R-:W-:Y:S04]  /*01b0*/  STG.E desc[UR4][R2.64+0x20], RZ ;  /* 0x000020ff02007986 */ /* 0x000fe8000c101904 */
[----:B------:R-:W-:Y:S04]  /*01c0*/  STG.E.64 desc[UR4][R2.64+0x28], RZ ;  /* 0x000028ff02007986 */ /* 0x000fe8000c101b04 */
[----:B------:R-:W-:Y:S01]  /*01d0*/  STG.E.64 desc[UR4][R2.64+0x10], R10 ;  /* 0x0000100a02007986 */ /* 0x000fe2000c101b04 */
[----:B------:R-:W-:Y:S05]  /*01e0*/  EXIT ;  /* 0x000000000000794d */ /* 0x000fea0003800000 */
.L_x_0:
[----:B------:R-:W-:-:S00]  /*01f0*/  BRA `(.L_x_0) ;  /* 0xfffffffc00fc7947 */ /* 0x000fc0000383ffff */
[----:B------:R-:W-:-:S00]  /*0200*/  NOP ;  /* 0x0000000000007918 */ /* 0x000fc00000000000 */
[----:B------:R-:W-:-:S00]  /*0210*/  NOP ;  /* 0x0000000000007918 */ /* 0x000fc00000000000 */
[----:B------:R-:W-:-:S00]  /*0220*/  NOP ;  /* 0x0000000000007918 */ /* 0x000fc00000000000 */
[----:B------:R-:W-:-:S00]  /*0230*/  NOP ;  /* 0x0000000000007918 */ /* 0x000fc00000000000 */
[----:B------:R-:W-:-:S00]  /*0240*/  NOP ;  /* 0x0000000000007918 */ /* 0x000fc00000000000 */
[----:B------:R-:W-:-:S00]  /*0250*/  NOP ;  /* 0x0000000000007918 */ /* 0x000fc00000000000 */
[----:B------:R-:W-:-:S00]  /*0260*/  NOP ;  /* 0x0000000000007918 */ /* 0x000fc00000000000 */
[----:B------:R-:W-:-:S00]  /*0270*/  NOP ;  /* 0x0000000000007918 */ /* 0x000fc00000000000 */
.L_x_63:


//--------------------- .text._Z20generate_keys_kernelPhP17curandStateXORWOWPK11Constraintsi --------------------------
	.section	.text._Z20generate_keys_kernelPhP17curandStateXORWOWPK11Constraintsi,"ax",@progbits
	.align	128
        .global         _Z20generate_keys_kernelPhP17curandStateXORWOWPK11Constraintsi
        .type           _Z20generate_keys_kernelPhP17curandStateXORWOWPK11Constraintsi,@function
        .size           _Z20generate_keys_kernelPhP17curandStateXORWOWPK11Constraintsi,(.L_x_64 - _Z20generate_keys_kernelPhP17curandStateXORWOWPK11Constraintsi)
        .other          _Z20generate_keys_kernelPhP17curandStateXORWOWPK11Constraintsi,@"STO_CUDA_ENTRY STV_DEFAULT"
_Z20generate_keys_kernelPhP17curandStateXORWOWPK11Constraintsi:
.text._Z20generate_keys_kernelPhP17curandStateXORWOWPK11Constraintsi:
        /* <DEDUP_REMOVED lines=8> */
[----:B------:R-:W0:Y:S01]  /*0080*/  LDC.64 R2, c[0x0][0x390] ;  /* 0x0000e400ff027b82 */ /* 0x000e220000000a00 */
[----:B------:R-:W0:Y:S07]  /*0090*/  LDCU.64 UR6, c[0x0][0x358] ;  /* 0x00006b00ff0677ac */ /* 0x000e2e0008000a00 */
[----:B------:R-:W1:Y:S01]  /*00a0*/  LDC.64 R14, c[0x0][0x388] ;  /* 0x0000e200ff0e7b82 */ /* 0x000e620000000a00 */
[----:B0-----:R-:W2:Y:S01]  /*00b0*/  LDG.E R0, desc[UR6][R2.64+0x8] ;  /* 0x0000080602007981 */ /* 0x001ea2000c1e1900 */
[----:B-1----:R-:W-:-:S05]  /*00c0*/  IMAD.WIDE R14, R21, 0x30, R14 ;  /* 0x00000030150e7825 */ /* 0x002fca00078e020e */
[----:B------:R0:W5:Y:S04]  /*00d0*/  LDG.E R19, desc[UR6][R14.64+0x20] ;  /* 0x000020060e137981 */ /* 0x000168000c1e1900 */
[----:B------:R0:W5:Y:S04]  /*00e0*/  LDG.E.64 R12, desc[UR6][R14.64+0x28] ;  /* 0x000028060e0c7981 */ /* 0x000168000c1e1b00 */
[----:B------:R0:W5:Y:S04]  /*00f0*/  LDG.E.64 R10, desc[UR6][R14.64] ;  /* 0x000000060e0a7981 */ /* 0x000168000c1e1b00 */
[----:B------:R0:W5:Y:S04]  /*0100*/  LDG.E.64 R8, desc[UR6][R14.64+0x8] ;  /* 0x000008060e087981 */ /* 0x000168000c1e1b00 */
[----:B------:R0:W5:Y:S04]  /*0110*/  LDG.E.64 R6, desc[UR6][R14.64+0x10] ;  /* 0x000010060e067981 */ /* 0x000168000c1e1b00 */
[----:B------:R0:W5:Y:S01]  /*0120*/  LDG.E.64 R4, desc[UR6][R14.64+0x18] ;  /* 0x000018060e047981 */ /* 0x000162000c1e1b00 */
[----:B--2---:R-:W-:Y:S01]  /*0130*/  ISETP.GE.AND P0, PT, R0, 0x1, PT ;  /* 0x000000010000780c */ /* 0x004fe20003f06270 */
[----:B------:R-:W-:-:S12]  /*0140*/  IMAD R21, R21, R0, RZ ;  /* 0x0000000015157224 */ /* 0x000fd800078e02ff */
[----:B0-----:R-:W-:Y:S05]  /*0150*/  @!P0 BRA `(.L_x_1) ;  /* 0x00000000007c8947 */ /* 0x001fea0003800000 */
[----:B------:R-:W0:Y:S01]  /*0160*/  LDC.64 R16, c[0x0][0x380] ;  /* 0x0000e000ff107b82 */ /* 0x000e220000000a00 */
[----:B-----5:R-:W-:Y:S01]  /*0170*/  IMAD.MOV.U32 R18, RZ, RZ, R11 ;  /* 0x000000ffff127224 */ /* 0x020fe200078e000b */
[----:B------:R-:W-:Y:S01]  /*0180*/  SHF.R.S32.HI R0, RZ, 0x1f, R21 ;  /* 0x0000001fff007819 */ /* 0x000fe20000011415 */
[----:B------:R-:W-:-:S06]  /*0190*/  UMOV UR4, URZ ;  /* 0x000000ff00047c82 */ /* 0x000fcc0008000000 */
.L_x_2:
[----:B------:R-:W-:Y:S01]  /*01a0*/  SHF.R.U32.HI R11, RZ, 0x2, R18 ;  /* 0x00000002ff0b7819 */ /* 0x000fe20000011612 */
[----:B------:R-:W-:Y:S02]  /*01b0*/  VIADD R10, R10, 0x587c5 ;  /* 0x000587c50a0a7836 */ /* 0x000fe40000000000 */
[----:B------:R-:W-:Y:S01]  /*01c0*/  HFMA2 R23, -RZ, RZ, 0.1171875, 0 ;  /* 0x2f800000ff177431 */ /* 0x000fe200000001ff */
[----:B0-----:R-:W-:Y:S02]  /*01d0*/  IADD3 R22, P0, P1, R16, UR4, R21 ;  /* 0x0000000410167c10 */ /* 0x001fe4000f91e015 */
[----:B------:R-:W-:Y:S01]  /*01e0*/  LOP3.LUT R11, R11, R18, RZ, 0x3c, !PT ;  /* 0x000000120b0b7212 */ /* 0x000fe200078e3cff */
[----:B------:R-:W-:-:S03]  /*01f0*/  IMAD.SHL.U32 R18, R7, 0x10, RZ ;  /* 0x0000001007127824 */ /* 0x000fc600078e00ff */
[----:B------:R-:W-:-:S04]  /*0200*/  SHF.L.U32 R20, R11, 0x1, RZ ;  /* 0x000000010b147819 */ /* 0x000fc800000006ff */
[----:B------:R-:W-:-:S04]  /*0210*/  LOP3.LUT R18, R7, R18, R20, 0x96, !PT ;  /* 0x0000001207127212 */ /* 0x000fc800078e9614 */
[----:B------:R-:W-:-:S05]  /*0220*/  LOP3.LUT R11, R18, R11, RZ, 0x3c, !PT ;  /* 0x0000000b120b7212 */ /* 0x000fca00078e3cff */
[----:B------:R-:W-:-:S05]  /*0230*/  IMAD.IADD R18, R11, 0x1, R10 ;  /* 0x000000010b127824 */ /* 0x000fca00078e020a */
[----:B------:R-:W-:-:S05]  /*0240*/  I2FP.F32.U32 R18, R18 ;  /* 0x0000001200127245 */ /* 0x000fca0000201000 */
[----:B------:R-:W-:Y:S01]  /*0250*/  FFMA R18, R18, R23, 1.1641532182693481445e-10 ;  /* 0x2f00000012127423 */ /* 0x000fe20000000017 */
[----:B------:R-:W-:-:S03]  /*0260*/  IADD3.X R23, PT, PT, RZ, R17, R0, P0, P1 ;  /* 0x00000011ff177210 */ /* 0x000fc600007e2400 */
[----:B------:R-:W-:-:S04]  /*0270*/  FMUL R20, R18, 4 ;  /* 0x4080000012147820 */ /* 0x000fc80000400000 */
[----:B------:R-:W0:Y:S02]  /*0280*/  F2I.U32.TRUNC.NTZ R25, R20 ;  /* 0x0000001400197305 */ /* 0x000e24000020f000 */
[----:B0-----:R1:W-:Y:S04]  /*0290*/  STG.E.U8 desc[UR6][R22.64], R25 ;  /* 0x0000001916007986 */ /* 0x0013e8000c101106 */
[----:B------:R-:W2:Y:S01]  /*02a0*/  LDG.E R18, desc[UR6][R2.64+0x8] ;  /* 0x0000080602127981 */ /* 0x000ea2000c1e1900 */
[----:B------:R-:W-:Y:S01]  /*02b0*/  UIADD3 UR4, UPT, UPT, UR4, 0x1, URZ ;  /* 0x0000000104047890 */ /* 0x000fe2000fffe0ff */
[----:B------:R-:W-:Y:S02]  /*02c0*/  IMAD.MOV.U32 R24, RZ, RZ, R8 ;  /* 0x000000ffff187224 */ /* 0x000fe400078e0008 */
[----:B------:R-:W-:-:S02]  /*02d0*/  IMAD.MOV.U32 R8, RZ, RZ, R9 ;  /* 0x000000ffff087224 */ /* 0x000fc400078e0009 */
[----:B------:R-:W-:Y:S01]  /*02e0*/  IMAD.MOV.U32 R9, RZ, RZ, R6 ;  /* 0x000000ffff097224 */ /* 0x000fe200078e0006 */
[----:B------:R-:W-:Y:S01]  /*02f0*/  MOV R6, R7 ;  /* 0x0000000700067202 */ /* 0x000fe20000000f00 */
[----:B------:R-:W-:Y:S01]  /*0300*/  IMAD.MOV.U32 R7, RZ, RZ, R11 ;  /* 0x000000ffff077224 */ /* 0x000fe200078e000b */
[----:B--2---:R-:W-:Y:S02]  /*0310*/  ISETP.LE.AND P0, PT, R18, UR4, PT ;  /* 0x0000000412007c0c */ /* 0x004fe4000bf03270 */
[----:B------:R-:W-:-:S11]  /*0320*/  MOV R18, R24 ;  /* 0x0000001800127202 */ /* 0x000fd60000000f00 */
[----:B-1----:R-:W-:Y:S05]  /*0330*/  @!P0 BRA `(.L_x_2) ;  /* 0xfffffffc00988947 */ /* 0x002fea000383ffff */
[----:B------:R-:W-:-:S07]  /*0340*/  MOV R11, R24 ;  /* 0x00000018000b7202 */ /* 0x000fce0000000f00 */
.L_x_1:
[----:B-----5:R-:W-:Y:S04]  /*0350*/  STG.E.64 desc[UR6][R14.64], R10 ;  /* 0x0000000a0e007986 */ /* 0x020fe8000c101b06 */
[----:B------:R-:W-:Y:S04]  /*0360*/  STG.E.64 desc[UR6][R14.64+0x8], R8 ;  /* 0x000008080e007986 */ /* 0x000fe8000c101b06 */
[----:B------:R-:W-:Y:S04]  /*0370*/  STG.E.64 desc[UR6][R14.64+0x10], R6 ;  /* 0x000010060e007986 */ /* 0x000fe8000c101b06 */
[----:B------:R-:W-:Y:S04]  /*0380*/  STG.E.64 desc[UR6][R14.64+0x18], R4 ;  /* 0x000018040e007986 */ /* 0x000fe8000c101b06 */
[----:B------:R-:W-:Y:S04]  /*0390*/  STG.E.64 desc[UR6][R14.64+0x28], R12 ;  /* 0x0000280c0e007986 */ /* 0x000fe8000c101b06 */
[----:B------:R-:W-:Y:S01]  /*03a0*/  STG.E desc[UR6][R14.64+0x20], R19 ;  /* 0x000020130e007986 */ /* 0x000fe2000c101906 */
[----:B------:R-:W-:Y:S05]  /*03b0*/  EXIT ;  /* 0x000000000000794d */ /* 0x000fea0003800000 */
.L_x_3:
        /* <DEDUP_REMOVED lines=12> */
.L_x_64:


//--------------------- .text._Z29mdp_payload_generation_kernelPhP17curandStateXORWOWPK11ConstraintsPK15Hyperparametersi --------------------------
	.section	.text._Z29mdp_payload_generation_kernelPhP17curandStateXORWOWPK11ConstraintsPK15Hyperparametersi,"ax",@progbits
	.align	128
        .global         _Z29mdp_payload_generation_kernelPhP17curandStateXORWOWPK11ConstraintsPK15Hyperparametersi
        .type           _Z29mdp_payload_generation_kernelPhP17curandStateXORWOWPK11ConstraintsPK15Hyperparametersi,@function
        .size           _Z29mdp_payload_generation_kernelPhP17curandStateXORWOWPK11ConstraintsPK15Hyperparametersi,(.L_x_62 - _Z29mdp_payload_generation_kernelPhP17curandStateXORWOWPK11ConstraintsPK15Hyperparametersi)
        .other          _Z29mdp_payload_generation_kernelPhP17curandStateXORWOWPK11ConstraintsPK15Hyperparametersi,@"STO_CUDA_ENTRY STV_DEFAULT"
_Z29mdp_payload_generation_kernelPhP17curandStateXORWOWPK11ConstraintsPK15Hyperparametersi:
.text._Z29mdp_payload_generation_kernelPhP17curandStateXORWOWPK11ConstraintsPK15Hyperparametersi:
        /* <DEDUP_REMOVED lines=19> */
[----:B--2---:R-:W-:-:S13]  /*0130*/  ISETP.GE.AND P0, PT, R2, 0x1, PT ;  /* 0x000000010200780c */ /* 0x004fda0003f06270 */
[----:B0-----:R-:W-:Y:S05]  /*0140*/  @!P0 BRA `(.L_x_4) ;  /* 0x0000003000e48947 */ /* 0x001fea0003800000 */
[----:B------:R-:W0:Y:S01]  /*0150*/  LDCU.64 UR4, c[0x0][0x380] ;  /* 0x00007000ff0477ac */ /* 0x000e220008000a00 */
[----:B------:R-:W-:Y:S01]  /*0160*/  IMAD R7, R5, R2, RZ ;  /* 0x0000000205077224 */ /* 0x000fe200078e02ff */
[----:B------:R-:W-:Y:S01]  /*0170*/  PRMT R8, RZ, 0x7610, R8 ;  /* 0x00007610ff087816 */ /* 0x000fe20000000008 */
[----:B------:R-:W-:Y:S01]  /*0180*/  IMAD.MOV.U32 R28, RZ, RZ, R2 ;  /* 0x000000ffff1c7224 */ /* 0x000fe200078e0002 */
[----:B------:R-:W-:Y:S02]  /*0190*/  PRMT R9, RZ, 0x7610, R9 ;  /* 0x00007610ff097816 */ /* 0x000fe40000000009 */
[----:B0-----:R-:W-:Y:S01]  /*01a0*/  IADD3 R5, P0, PT, R7, UR4, RZ ;  /* 0x0000000407057c10 */ /* 0x001fe2000ff1e0ff */
[----:B------:R-:W-:-:S03]  /*01b0*/  UMOV UR4, URZ ;  /* 0x000000ff00047c82 */ /* 0x000fc60008000000 */
[----:B------:R-:W-:Y:S02]  /*01c0*/  IADD3 R6, P1, PT, R5, 0x7, RZ ;  /* 0x0000000705067810 */ /* 0x000fe40007f3e0ff */
[----:B------:R-:W-:-:S05]  /*01d0*/  LEA.HI.X.SX32 R7, R7, UR5, 0x1, P0 ;  /* 0x0000000507077c11 */ /* 0x000fca00080f0eff */
[----:B------:R-:W-:-:S07]  /*01e0*/  IMAD.X R10, RZ, RZ, R7, P1 ;  /* 0x000000ffff0a7224 */ /* 0x000fce00008e0607 */
.L_x_49:
[----:B------:R-:W0:Y:S02]  /*01f0*/  LDC.64 R2, c[0x0][0x390] ;  /* 0x0000e400ff027b82 */ /* 0x000e240000000a00 */
[----:B0-----:R-:W2:Y:S04]  /*0200*/  LDG.E R32, desc[UR12][R2.64+0x20] ;  /* 0x0000200c02207981 */ /* 0x001ea8000c1e1900 */
[----:B------:R0:W3:Y:S01]  /*0210*/  LDG.E R29, desc[UR12][R2.64+0x1c] ;  /* 0x00001c0c021d7981 */ /* 0x0000e2000c1e1900 */
[----:B------:R-:W-:Y:S01]  /*0220*/  I2FP.F32.S32 R31, R28 ;  /* 0x0000001c001f7245 */ /* 0x000fe20000201400 */
[----:B------:R-:W-:Y:S01]  /*0230*/  UMOV UR7, UR4 ;  /* 0x0000000400077c82 */ /* 0x000fe20008000000 */
[----:B------:R-:W-:Y:S02]  /*0240*/  UIADD3 UR4, UPT, UPT, UR4, 0x1, URZ ;  /* 0x0000000104047890 */ /* 0x000fe4000fffe0ff */
[----:B------:R-:W1:Y:S04]  /*0250*/  MUFU.RCP R11, R31 ;  /* 0x0000001f000b7308 */ /* 0x000e680000001000 */
[----:B------:R-:W-:-:S04]  /*0260*/  I2FP.F32.U32 R0, UR4 ;  /* 0x0000000400007c45 */ /* 0x000fc80008201000 */
[----:B------:R-:W4:Y:S01]  /*0270*/  FCHK P0, R0, R31 ;  /* 0x0000001f00007302 */ /* 0x000f220000000000 */
[----:B-1----:R-:W-:-:S04]  /*0280*/  FFMA R28, -R31, R11, 1 ;  /* 0x3f8000001f1c7423 */ /* 0x002fc8000000010b */
[----:B------:R-:W-:-:S04]  /*0290*/  FFMA R11, R11, R28, R11 ;  /* 0x0000001c0b0b7223 */ /* 0x000fc8000000000b */
[----:B------:R-:W-:-:S04]  /*02a0*/  FFMA R30, R0, R11, RZ ;  /* 0x0000000b001e7223 */ /* 0x000fc800000000ff */
[----:B0-----:R-:W-:-:S04]  /*02b0*/  FFMA R2, -R31, R30, R0 ;  /* 0x0000001e1f027223 */ /* 0x001fc80000000100 */
[----:B------:R-:W-:Y:S01]  /*02c0*/  FFMA R30, R11, R2, R30 ;  /* 0x000000020b1e7223 */ /* 0x000fe2000000001e */
[----:B-----5:R-:W-:Y:S01]  /*02d0*/  MOV R11, R23 ;  /* 0x00000017000b7202 */ /* 0x020fe20000000f00 */
[----:B------:R-:W-:Y:S02]  /*02e0*/  IMAD.MOV.U32 R23, RZ, RZ, R20 ;  /* 0x000000ffff177224 */ /* 0x000fe400078e0014 */
[----:B------:R-:W-:Y:S01]  /*02f0*/  IMAD.MOV.U32 R20, RZ, RZ, R21 ;  /* 0x000000ffff147224 */ /* 0x000fe200078e0015 */
[----:B------:R-:W-:Y:S01]  /*0300*/  MOV R21, R18 ;  /* 0x0000001200157202 */ /* 0x000fe20000000f00 */
[----:B------:R-:W-:Y:S01]  /*0310*/  IMAD.MOV.U32 R18, RZ, RZ, R19 ;  /* 0x000000ffff127224 */ /* 0x000fe200078e0013 */
[----:B--2---:R-:W-:Y:S02]  /*0320*/  R2UR UR9, R32 ;  /* 0x00000000200972ca */ /* 0x004fe400000e0000 */
[----:B---3--:R-:W-:Y:S01]  /*0330*/  R2UR UR10, R29 ;  /* 0x000000001d0a72ca */ /* 0x008fe200000e0000 */
[----:B----4-:R-:W-:-:S14]  /*0340*/  @!P0 BRA `(.L_x_5) ;  /* 0x00000000000c8947 */ /* 0x010fdc0003800000 */
[----:B------:R-:W-:-:S07]  /*0350*/  MOV R28, 0x370 ;  /* 0x00000370001c7802 */ /* 0x000fce0000000f00 */
[----:B------:R-:W-:Y:S05]  /*0360*/  CALL.REL.NOINC `($__internal_0_$__cuda_sm3x_div_rn_noftz_f32_slowpath) ;  /* 0x0000003000787944 */ /* 0x000fea0003c00000 */
[----:B------:R-:W-:-:S07]  /*0370*/  IMAD.MOV.U32 R30, RZ, RZ, R0 ;  /* 0x000000ffff1e7224 */ /* 0x000fce00078e0000 */
.L_x_5:
[----:B------:R-:W-:Y:S01]  /*0380*/  FMUL R0, R30, 0.5 ;  /* 0x3f0000001e007820 */ /* 0x000fe20000400000 */
[----:B------:R-:W-:Y:S01]  /*0390*/  FRND.FLOOR R37, R30 ;  /* 0x0000001e00257307 */ /* 0x000fe20000205000 */
[----:B------:R-:W-:Y:S01]  /*03a0*/  IADD3 R2, P0, PT, R5, UR7, RZ ;  /* 0x0000000705027c10 */ /* 0x000fe2000ff1e0ff */
[----:B------:R-:W-:-:S03]  /*03b0*/  UMOV UR5, URZ ;  /* 0x000000ff00057c82 */ /* 0x000fc60008000000 */
[----:B------:R-:W-:-:S03]  /*03c0*/  IADD3.X R3, PT, PT, RZ, R7, RZ, P0, !PT ;  /* 0x00000007ff037210 */ /* 0x000fc600007fe4ff */
[----:B------:R-:W0:Y:S02]  /*03d0*/  FRND.TRUNC R0, R0 ;  /* 0x0000000000007307 */ /* 0x000e24000020d000 */
[----:B0-----:R-:W-:-:S04]  /*03e0*/  FADD R19, R0, R0 ;  /* 0x0000000000137221 */ /* 0x001fc80000000000 */
[----:B------:R-:W-:-:S07]  /*03f0*/  FADD R36, -R19, R30 ;  /* 0x0000001e13247221 */ /* 0x000fce0000000100 */
.L_x_39:
[----:B------:R-:W-:Y:S01]  /*0400*/  UISETP.NE.AND UP0, UPT, UR7, URZ, UPT ;  /* 0x000000ff0700728c */ /* 0x000fe2000bf05270 */
[----:B------:R-:W-:Y:S02]  /*0410*/  IMAD.MOV.U32 R40, RZ, RZ, RZ ;  /* 0x000000ffff287224 */ /* 0x000fe400078e00ff */
[----:B------:R-:W-:-:S06]  /*0420*/  IMAD.MOV.U32 R19, RZ, RZ, RZ ;  /* 0x000000ffff137224 */ /* 0x000fcc00078e00ff */
[----:B------:R-:W-:Y:S05]  /*0430*/  BRA.U !UP0, `(.L_x_6) ;  /* 0x0000001d08387547 */ /* 0x000fea000b800000 */
[----:B------:R-:W-:Y:S01]  /*0440*/  UISETP.GE.U32.AND UP0, UPT, UR7, 0x10, UPT ;  /* 0x000000100700788c */ /* 0x000fe2000bf06070 */
[----:B------:R-:W-:Y:S01]  /*0450*/  HFMA2 R0, -RZ, RZ, 0, 0 ;  /* 0x00000000ff007431 */ /* 0x000fe200000001ff */
[----:B------:R-:W-:-:S07]  /*0460*/  UMOV UR6, URZ ;  /* 0x000000ff00067c82 */ /* 0x000fce0008000000 */
[----:B------:R-:W-:Y:S05]  /*0470*/  BRA.U !UP0, `(.L_x_7) ;  /* 0x0000000508707547 */ /* 0x000fea000b800000 */
[----:B------:R-:W-:Y:S01]  /*0480*/  ULOP3.LUT UR6, UR7, 0xfffffff0, URZ, 0xc0, !UPT ;  /* 0xfffffff007067892 */ /* 0x000fe2000f8ec0ff */
[----:B------:R-:W-:Y:S01]  /*0490*/  IMAD.MOV.U32 R0, RZ, RZ, RZ ;  /* 0x000000ffff007224 */ /* 0x000fe200078e00ff */
[----:B------:R-:W-:Y:S01]  /*04a0*/  MOV R29, R10 ;  /* 0x0000000a001d7202 */ /* 0x000fe20000000f00 */
[----:B------:R-:W-:Y:S01]  /*04b0*/  IMAD.MOV.U32 R28, RZ, RZ, R6 ;  /* 0x000000ffff1c7224 */ /* 0x000fe200078e0006 */
[----:B------:R-:W-:Y:S02]  /*04c0*/  ULOP3.LUT UR8, UR7, 0x7ffffff0, URZ, 0xc0, !UPT ;  /* 0x7ffffff007087892 */ /* 0x000fe4000f8ec0ff */
[----:B------:R-:W-:-:S12]  /*04d0*/  UIADD3 UR6, UPT, UPT, -UR6, URZ, URZ ;  /* 0x000000ff06067290 */ /* 0x000fd8000fffe1ff */
.L_x_8:
[----:B------:R-:W2:Y:S04]  /*04e0*/  LDG.E.U8 R35, desc[UR12][R28.64+-0x7] ;  /* 0xfffff90c1c237981 */ /* 0x000ea8000c1e1100 */
[----:B------:R-:W3:Y:S04]  /*04f0*/  LDG.E.U8 R40, desc[UR12][R28.64+-0x6] ;  /* 0xfffffa0c1c287981 */ /* 0x000ee8000c1e1100 */
[----:B------:R-:W4:Y:S04]  /*0500*/  LDG.E.U8 R41, desc[UR12][R28.64+-0x5] ;  /* 0xfffffb0c1c297981 */ /* 0x000f28000c1e1100 */
[----:B------:R-:W5:Y:S04]  /*0510*/  LDG.E.U8 R39, desc[UR12][R28.64+-0x4] ;  /* 0xfffffc0c1c277981 */ /* 0x000f68000c1e1100 */
[----:B------:R-:W5:Y:S04]  /*0520*/  LDG.E.U8 R34, desc[UR12][R28.64+-0x3] ;  /* 0xfffffd0c1c227981 */ /* 0x000f68000c1e1100 */
[----:B------:R-:W5:Y:S04]  /*0530*/  LDG.E.U8 R19, desc[UR12][R28.64+-0x2] ;  /* 0xfffffe0c1c137981 */ /* 0x000f68000c1e1100 */
[----:B------:R-:W5:Y:S04]  /*0540*/  LDG.E.U8 R31, desc[UR12][R28.64+-0x1] ;  /* 0xffffff0c1c1f7981 */ /* 0x000f68000c1e1100 */
[----:B------:R-:W5:Y:S04]  /*0550*/  LDG.E.U8 R32, desc[UR12][R28.64] ;  /* 0x0000000c1c207981 */ /* 0x000f68000c1e1100 */
[----:B------:R-:W5:Y:S04]  /*0560*/  LDG.E.U8 R33, desc[UR12][R28.64+0x1] ;  /* 0x0000010c1c217981 */ /* 0x000f68000c1e1100 */
[----:B------:R-:W5:Y:S01]  /*0570*/  LDG.E.U8 R38, desc[UR12][R28.64+0x2] ;  /* 0x0000020c1c267981 */ /* 0x000f62000c1e1100 */
[----:B--2---:R-:W-:-:S04]  /*0580*/  LOP3.LUT R35, R35, 0xfe, RZ, 0xc0, !PT ;  /* 0x000000fe23237812 */ /* 0x004fc800078ec0ff */
[----:B------:R-:W-:Y:S02]  /*0590*/  ISETP.NE.AND P0, PT, R35, 0x2, PT ;  /* 0x000000022300780c */ /* 0x000fe40003f05270 */
[----:B---3--:R-:W-:Y:S01]  /*05a0*/  LOP3.LUT R40, R40, 0xfe, RZ, 0xc0, !PT ;  /* 0x000000fe28287812 */ /* 0x008fe200078ec0ff */
[----:B------:R-:W2:Y:S03]  /*05b0*/  LDG.E.U8 R35, desc[UR12][R28.64+0x3] ;  /* 0x0000030c1c237981 */ /* 0x000ea6000c1e1100 */
[----:B------:R-:W-:Y:S01]  /*05c0*/  ISETP.NE.AND P1, PT, R40, 0x2, PT ;  /* 0x000000022800780c */ /* 0x000fe20003f25270 */
[----:B------:R-:W-:Y:S01]  /*05d0*/  VIADD R40, R0, 0x1 ;  /* 0x0000000100287836 */ /* 0x000fe20000000000 */
[----:B----4-:R-:W-:Y:S02]  /*05e0*/  LOP3.LUT R41, R41, 0xfe, RZ, 0xc0, !PT ;  /* 0x000000fe29297812 */ /* 0x010fe400078ec0ff */
[----:B-----5:R-:W-:-:S03]  /*05f0*/  LOP3.LUT R39, R39, 0xfe, RZ, 0xc0, !PT ;  /* 0x000000fe27277812 */ /* 0x020fc600078ec0ff */
[----:B------:R-:W-:Y:S02]  /*0600*/  @P0 IMAD.MOV R40, RZ, RZ, R0 ;  /* 0x000000ffff280224 */ /* 0x000fe400078e0200 */
[----:B------:R-:W3:Y:S01]  /*0610*/  LDG.E.U8 R0, desc[UR12][R28.64+0x4] ;  /* 0x0000040c1c007981 */ /* 0x000ee2000c1e1100 */
[----:B------:R-:W-:Y:S02]  /*0620*/  ISETP.NE.AND P0, PT, R41, 0x2, PT ;  /* 0x000000022900780c */ /* 0x000fe40003f05270 */
[----:B------:R-:W-:Y:S01]  /*0630*/  IADD3 R41, PT, PT, R40, 0x1, RZ ;  /* 0x0000000128297810 */ /* 0x000fe20007ffe0ff */
[----:B------:R-:W-:Y:S01]  /*0640*/  @P1 IMAD.MOV R41, RZ, RZ, R40 ;  /* 0x000000ffff291224 */ /* 0x000fe200078e0228 */
[----:B------:R-:W-:Y:S01]  /*0650*/  ISETP.NE.AND P1, PT, R39, 0x2, PT ;  /* 0x000000022700780c */ /* 0x000fe20003f25270 */
[----:B------:R-:W4:Y:S04]  /*0660*/  LDG.E.U8 R40, desc[UR12][R28.64+0x6] ;  /* 0x0000060c1c287981 */ /* 0x000f28000c1e1100 */
[----:B------:R-:W5:Y:S01]  /*0670*/  LDG.E.U8 R39, desc[UR12][R28.64+0x5] ;  /* 0x0000050c1c277981 */ /* 0x000f62000c1e1100 */
[----:B------:R-:W-:-:S03]  /*0680*/  VIADD R42, R41, 0x1 ;  /* 0x00000001292a7836 */ /* 0x000fc60000000000 */
[----:B------:R-:W-:Y:S02]  /*0690*/  @P0 IADD3 R42, PT, PT, R41, RZ, RZ ;  /* 0x000000ff292a0210 */ /* 0x000fe40007ffe0ff */
[----:B------:R-:W-:-:S03]  /*06a0*/  LOP3.LUT R34, R34, 0xfe, RZ, 0xc0, !PT ;  /* 0x000000fe22227812 */ /* 0x000fc600078ec0ff */
[----:B------:R-:W-:Y:S02]  /*06b0*/  VIADD R41, R42, 0x1 ;  /* 0x000000012a297836 */ /* 0x000fe40000000000 */
[----:B------:R-:W-:Y:S02]  /*06c0*/  @P1 IMAD.MOV R41, RZ, RZ, R42 ;  /* 0x000000ffff291224 */ /* 0x000fe400078e022a */
[----:B------:R-:W4:Y:S01]  /*06d0*/  LDG.E.U8 R42, desc[UR12][R28.64+0x7] ;  /* 0x0000070c1c2a7981 */ /* 0x000f22000c1e1100 */
[----:B------:R-:W-:-:S03]  /*06e0*/  ISETP.NE.AND P0, PT, R34, 0x2, PT ;  /* 0x000000022200780c */ /* 0x000fc60003f05270 */
[----:B------:R-:W4:Y:S01]  /*06f0*/  LDG.E.U8 R34, desc[UR12][R28.64+0x8] ;  /* 0x0000080c1c227981 */ /* 0x000f22000c1e1100 */
[----:B------:R-:W-:-:S04]  /*0700*/  LOP3.LUT R19, R19, 0xfe, RZ, 0xc0, !PT ;  /* 0x000000fe13137812 */ /* 0x000fc800078ec0ff */
[----:B------:R-:W-:Y:S02]  /*0710*/  ISETP.NE.AND P1, PT, R19, 0x2, PT ;  /* 0x000000021300780c */ /* 0x000fe40003f25270 */
[----:B------:R-:W-:Y:S02]  /*0720*/  LOP3.LUT R31, R31, 0xfe, RZ, 0xc0, !PT ;  /* 0x000000fe1f1f7812 */ /* 0x000fe400078ec0ff */
[----:B------:R-:W-:Y:S01]  /*0730*/  IADD3 R19, PT, PT, R41, 0x1, RZ ;  /* 0x0000000129137810 */ /* 0x000fe20007ffe0ff */
[----:B------:R-:W-:Y:S01]  /*0740*/  @P0 IMAD.MOV R19, RZ, RZ, R41 ;  /* 0x000000ffff130224 */ /* 0x000fe200078e0229 */
[----:B------:R-:W-:Y:S02]  /*0750*/  ISETP.NE.AND P0, PT, R31, 0x2, PT ;  /* 0x000000021f00780c */ /* 0x000fe40003f05270 */
[----:B------:R-:W-:Y:S01]  /*0760*/  LOP3.LUT R32, R32, 0xfe, RZ, 0xc0, !PT ;  /* 0x000000fe20207812 */ /* 0x000fe200078ec0ff */
[----:B------:R-:W-:-:S04]  /*0770*/  VIADD R31, R19, 0x1 ;  /* 0x00000001131f7836 */ /* 0x000fc80000000000 */
[----:B------:R-:W-:Y:S02]  /*0780*/  @P1 IADD3 R31, PT, PT, R19, RZ, RZ ;  /* 0x000000ff131f1210 */ /* 0x000fe40007ffe0ff */
[----:B------:R-:W-:Y:S02]  /*0790*/  ISETP.NE.AND P1, PT, R32, 0x2, PT ;  /* 0x000000022000780c */ /* 0x000fe40003f25270 */
[----:B------:R-:W-:Y:S01]  /*07a0*/  LOP3.LUT R33, R33, 0xfe, RZ, 0xc0, !PT ;  /* 0x000000fe21217812 */ /* 0x000fe200078ec0ff */
[----:B------:R-:W-:Y:S02]  /*07b0*/  VIADD R19, R31, 0x1 ;  /* 0x000000011f137836 */ /* 0x000fe40000000000 */
[----:B------:R-:W-:Y:S01]  /*07c0*/  @P0 IMAD.MOV R19, RZ, RZ, R31 ;  /* 0x000000ffff130224 */ /* 0x000fe200078e021f */
[----:B------:R-:W-:Y:S02]  /*07d0*/  ISETP.NE.AND P0, PT, R33, 0x2, PT ;  /* 0x000000022100780c */ /* 0x000fe40003f05270 */
[----:B------:R-:W-:-:S02]  /*07e0*/  LOP3.LUT R38, R38, 0xfe, RZ, 0xc0, !PT ;  /* 0x000000fe26267812 */ /* 0x000fc400078ec0ff */
[----:B------:R-:W-:-:S03]  /*07f0*/  IADD3 R31, PT, PT, R19, 0x1, RZ ;  /* 0x00000001131f7810 */ /* 0x000fc60007ffe0ff */
[----:B------:R-:W-:Y:S01]  /*0800*/  @P1 IMAD.MOV R31, RZ, RZ, R19 ;  /* 0x000000ffff1f1224 */ /* 0x000fe200078e0213 */
[----:B------:R-:W-:-:S03]  /*0810*/  ISETP.NE.AND P1, PT, R38, 0x2, PT ;  /* 0x000000022600780c */ /* 0x000fc60003f25270 */
[C---:B------:R-:W-:Y:S02]  /*0820*/  VIADD R19, R31.reuse, 0x1 ;  /* 0x000000011f137836 */ /* 0x040fe40000000000 */
[----:B------:R-:W-:-:S05]  /*0830*/  @P0 IADD3 R19, PT, PT, R31, RZ, RZ ;  /* 0x000000ff1f130210 */ /* 0x000fca0007ffe0ff */
[----:B------:R-:W-:-:S03]  /*0840*/  VIADD R31, R19, 0x1 ;  /* 0x00000001131f7836 */ /* 0x000fc60000000000 */
[----:B------:R-:W-:Y:S01]  /*0850*/  @P1 IMAD.MOV R31, RZ, RZ, R19 ;  /* 0x000000ffff1f1224 */ /* 0x000fe200078e0213 */
[----:B------:R-:W-:-:S04]  /*0860*/  UIADD3 UR6, UPT, UPT, UR6, 0x10, URZ ;  /* 0x0000001006067890 */ /* 0x000fc8000fffe0ff */
[----:B------:R-:W-:Y:S01]  /*0870*/  UISETP.NE.AND UP0, UPT, UR6, URZ, UPT ;  /* 0x000000ff0600728c */ /* 0x000fe2000bf05270 */
[----:B--2---:R-:W-:-:S04]  /*0880*/  LOP3.LUT R35, R35, 0xfe, RZ, 0xc0, !PT ;  /* 0x000000fe23237812 */ /* 0x004fc800078ec0ff */
[----:B------:R-:W-:Y:S02]  /*0890*/  ISETP.NE.AND P0, PT, R35, 0x2, PT ;  /* 0x000000022300780c */ /* 0x000fe40003f05270 */
[----:B---3--:R-:W-:-:S04]  /*08a0*/  LOP3.LUT R0, R0, 0xfe, RZ, 0xc0, !PT ;  /* 0x000000fe00007812 */ /* 0x008fc800078ec0ff */
[----:B------:R-:W-:Y:S02]  /*08b0*/  ISETP.NE.AND P1, PT, R0, 0x2, PT ;  /* 0x000000020000780c */ /* 0x000fe40003f25270 */
[----:B------:R-:W-:-:S05]  /*08c0*/  IADD3 R0, PT, PT, R31, 0x1, RZ ;  /* 0x000000011f007810 */ /* 0x000fca0007ffe0ff */
[----:B------:R-:W-:Y:S01]  /*08d0*/  @P0 IMAD.MOV R0, RZ, RZ, R31 ;  /* 0x000000ffff000224 */ /* 0x000fe200078e021f */
[----:B-----5:R-:W-:Y:S02]  /*08e0*/  LOP3.LUT R39, R39, 0xfe, RZ, 0xc0, !PT ;  /* 0x000000fe27277812 */ /* 0x020fe400078ec0ff */
[----:B----4-:R-:W-:Y:S02]  /*08f0*/  LOP3.LUT R40, R40, 0xfe, RZ, 0xc0, !PT ;  /* 0x000000fe28287812 */ /* 0x010fe400078ec0ff */
[----:B------:R-:W-:Y:S01]  /*0900*/  ISETP.NE.AND P0, PT, R39, 0x2, PT ;  /* 0x000000022700780c */ /* 0x000fe20003f05270 */
[C---:B------:R-:W-:Y:S01]  /*0910*/  VIADD R19, R0.reuse, 0x1 ;  /* 0x0000000100137836 */ /* 0x040fe20000000000 */
[----:B------:R-:W-:Y:S02]  /*0920*/  @P1 IADD3 R19, PT, PT, R0, RZ, RZ ;  /* 0x000000ff00131210 */ /* 0x000fe40007ffe0ff */
[----:B------:R-:W-:Y:S02]  /*0930*/  ISETP.NE.AND P1, PT, R40, 0x2, PT ;  /* 0x000000022800780c */ /* 0x000fe40003f25270 */
[----:B------:R-:W-:Y:S01]  /*0940*/  LOP3.LUT R42, R42, 0xfe, RZ, 0xc0, !PT ;  /* 0x000000fe2a2a7812 */ /* 0x000fe200078ec0ff */
[----:B------:R-:W-:-:S06]  /*0950*/  VIADD R0, R19, 0x1 ;  /* 0x0000000113007836 */ /* 0x000fcc0000000000 */
[----:B------:R-:W-:Y:S01]  /*0960*/  @P0 IMAD.MOV R0, RZ, RZ, R19 ;  /* 0x000000ffff000224 */ /* 0x000fe200078e0213 */
[----:B------:R-:W-:Y:S02]  /*0970*/  ISETP.NE.AND P0, PT, R42, 0x2, PT ;  /* 0x000000022a00780c */ /* 0x000fe40003f05270 */
[----:B------:R-:W-:Y:S02]  /*0980*/  LOP3.LUT R34, R34, 0xfe, RZ, 0xc0, !PT ;  /* 0x000000fe22227812 */ /* 0x000fe400078ec0ff */
[----:B------:R-:W-:Y:S01]  /*0990*/  IADD3 R19, PT, PT, R0, 0x1, RZ ;  /* 0x0000000100137810 */ /* 0x000fe20007ffe0ff */
[----:B------:R-:W-:Y:S01]  /*09a0*/  @P1 IMAD.MOV R19, RZ, RZ, R0 ;  /* 0x000000ffff131224 */ /* 0x000fe200078e0200 */
[----:B------:R-:W-:-:S03]  /*09b0*/  ISETP.NE.AND P1, PT, R34, 0x2, PT ;  /* 0x000000022200780c */ /* 0x000fc60003f25270 */
[----:B------:R-:W-:-:S04]  /*09c0*/  VIADD R31, R19, 0x1 ;  /* 0x00000001131f7836 */ /* 0x000fc80000000000 */
[----:B------:R-:W-:Y:S02]  /*09d0*/  @P0 IADD3 R31, PT, PT, R19, RZ, RZ ;  /* 0x000000ff131f0210 */ /* 0x000fe40007ffe0ff */
[----:B------:R-:W-:-:S03]  /*09e0*/  IADD3 R28, P0, PT, R28, 0x10, RZ ;  /* 0x000000101c1c7810 */ /* 0x000fc60007f1e0ff */
[C---:B------:R-:W-:Y:S01]  /*09f0*/  VIADD R0, R31.reuse, 0x1 ;  /* 0x000000011f007836 */ /* 0x040fe20000000000 */
[----:B------:R-:W-:Y:S01]  /*0a00*/  @P1 IADD3 R0, PT, PT, R31, RZ, RZ ;  /* 0x000000ff1f001210 */ /* 0x000fe20007ffe0ff */
[----:B------:R-:W-:Y:S01]  /*0a10*/  IMAD.X R29, RZ, RZ, R29, P0 ;  /* 0x000000ffff1d7224 */ /* 0x000fe200000e061d */
[----:B------:R-:W-:Y:S07]  /*0a20*/  BRA.U UP0, `(.L_x_8) ;  /* 0xfffffff900ac7547 */ /* 0x000fee000b83ffff */
[----:B------:R-:W-:-:S05]  /*0a30*/  UMOV UR6, UR8 ;  /* 0x0000000800067c82 */ /* 0x000fca0008000000 */
.L_x_7:
[----:B------:R-:W-:-:S09]  /*0a40*/  ULOP3.LUT UP0, URZ, UR7, 0xf, URZ, 0xc0, !UPT ;  /* 0x0000000f07ff7892 */ /* 0x000fd2000f80c0ff */
[----:B------:R-:W-:Y:S05]  /*0a50*/  BRA.U !UP0, `(.L_x_9) ;  /* 0x00000005089c7547 */ /* 0x000fea000b800000 */
[----:B------:R-:W-:-:S04]  /*0a60*/  LOP3.LUT R28, R9, 0xffff, RZ, 0xc0, !PT ;  /* 0x0000ffff091c7812 */ /* 0x000fc800078ec0ff */
[C---:B------:R-:W-:Y:S02]  /*0a70*/  LOP3.LUT R19, R28.reuse, 0xf, RZ, 0xc0, !PT ;  /* 0x0000000f1c137812 */ /* 0x040fe400078ec0ff */
[----:B------:R-:W-:-:S03]  /*0a80*/  LOP3.LUT P0, RZ, R28, 0x7, RZ, 0xc0, !PT ;  /* 0x000000071cff7812 */ /* 0x000fc6000780c0ff */
[----:B------:R-:W-:-:S05]  /*0a90*/  VIADD R19, R19, 0xffffffff ;  /* 0xffffffff13137836 */ /* 0x000fca0000000000 */
[----:B------:R-:W-:-:S13]  /*0aa0*/  ISETP.GE.U32.AND P1, PT, R19, 0x7, PT ;  /* 0x000000071300780c */ /* 0x000fda0003f26070 */
[----:B------:R-:W-:Y:S05]  /*0ab0*/  @!P1 BRA `(.L_x_10) ;  /* 0x0000000000ac9947 */ /* 0x000fea0003800000 */
[----:B------:R-:W-:-:S05]  /*0ac0*/  IADD3 R28, P1, PT, R5, UR6, RZ ;  /* 0x00000006051c7c10 */ /* 0x000fca000ff3e0ff */
[----:B------:R-:W-:-:S05]  /*0ad0*/  IMAD.X R29, RZ, RZ, R7, P1 ;  /* 0x000000ffff1d7224 */ /* 0x000fca00008e0607 */
[----:B------:R-:W2:Y:S04]  /*0ae0*/  LDG.E.U8 R34, desc[UR12][R28.64] ;  /* 0x0000000c1c227981 */ /* 0x000ea8000c1e1100 */
[----:B------:R-:W3:Y:S04]  /*0af0*/  LDG.E.U8 R35, desc[UR12][R28.64+0x1] ;  /* 0x0000010c1c237981 */ /* 0x000ee8000c1e1100 */
[----:B------:R-:W4:Y:S04]  /*0b00*/  LDG.E.U8 R38, desc[UR12][R28.64+0x2] ;  /* 0x0000020c1c267981 */ /* 0x000f28000c1e1100 */
[----:B------:R-:W5:Y:S04]  /*0b10*/  LDG.E.U8 R39, desc[UR12][R28.64+0x3] ;  /* 0x0000030c1c277981 */ /* 0x000f68000c1e1100 */
[----:B------:R-:W5:Y:S04]  /*0b20*/  LDG.E.U8 R33, desc[UR12][R28.64+0x4] ;  /* 0x0000040c1c217981 */ /* 0x000f68000c1e1100 */
[----:B------:R-:W5:Y:S04]  /*0b30*/  LDG.E.U8 R31, desc[UR12][R28.64+0x5] ;  /* 0x0000050c1c1f7981 */ /* 0x000f68000c1e1100 */
[----:B------:R-:W5:Y:S04]  /*0b40*/  LDG.E.U8 R19, desc[UR12][R28.64+0x6] ;  /* 0x0000060c1c137981 */ /* 0x000f68000c1e1100 */
[----:B------:R0:W5:Y:S01]  /*0b50*/  LDG.E.U8 R32, desc[UR12][R28.64+0x7] ;  /* 0x0000070c1c207981 */ /* 0x000162000c1e1100 */
[----:B------:R-:W-:Y:S01]  /*0b60*/  UIADD3 UR6, UPT, UPT, UR6, 0x8, URZ ;  /* 0x0000000806067890 */ /* 0x000fe2000fffe0ff */
[----:B--2---:R-:W-:-:S04]  /*0b70*/  LOP3.LUT R34, R34, 0xfe, RZ, 0xc0, !PT ;  /* 0x000000fe22227812 */ /* 0x004fc800078ec0ff */
[----:B------:R-:W-:Y:S02]  /*0b80*/  ISETP.NE.AND P1, PT, R34, 0x2, PT ;  /* 0x000000022200780c */ /* 0x000fe40003f25270 */
[----:B---3--:R-:W-:Y:S02]  /*0b90*/  LOP3.LUT R35, R35, 0xfe, RZ, 0xc0, !PT ;  /* 0x000000fe23237812 */ /* 0x008fe400078ec0ff */
[----:B----4-:R-:W-:Y:S02]  /*0ba0*/  LOP3.LUT R38, R38, 0xfe, RZ, 0xc0, !PT ;  /* 0x000000fe26267812 */ /* 0x010fe400078ec0ff */
[----:B------:R-:W-:Y:S02]  /*0bb0*/  ISETP.NE.AND P2, PT, R35, 0x2, PT ;  /* 0x000000022300780c */ /* 0x000fe40003f45270 */
[----:B------:R-:W-:Y:S02]  /*0bc0*/  IADD3 R34, PT, PT, R0, 0x1, RZ ;  /* 0x0000000100227810 */ /* 0x000fe40007ffe0ff */
[----:B-----5:R-:W-:-:S02]  /*0bd0*/  LOP3.LUT R39, R39, 0xfe, RZ, 0xc0, !PT ;  /* 0x000000fe27277812 */ /* 0x020fc400078ec0ff */
[----:B------:R-:W-:Y:S01]  /*0be0*/  LOP3.LUT R33, R33, 0xfe, RZ, 0xc0, !PT ;  /* 0x000000fe21217812 */ /* 0x000fe200078ec0ff */
[----:B------:R-:W-:Y:S01]  /*0bf0*/  @P1 IMAD.MOV R34, RZ, RZ, R0 ;  /* 0x000000ffff221224 */ /* 0x000fe200078e0200 */
[----:B------:R-:W-:Y:S02]  /*0c00*/  ISETP.NE.AND P1, PT, R38, 0x2, PT ;  /* 0x000000022600780c */ /* 0x000fe40003f25270 */
[----:B------:R-:W-:Y:S01]  /*0c10*/  LOP3.LUT R31, R31, 0xfe, RZ, 0xc0, !PT ;  /* 0x000000fe1f1f7812 */ /* 0x000fe200078ec0ff */
[C---:B------:R-:W-:Y:S02]  /*0c20*/  VIADD R0, R34.reuse, 0x1 ;  /* 0x0000000122007836 */ /* 0x040fe40000000000 */
[----:B------:R-:W-:Y:S02]  /*0c30*/  @P2 IADD3 R0, PT, PT, R34, RZ, RZ ;  /* 0x000000ff22002210 */ /* 0x000fe40007ffe0ff */
[----:B------:R-:W-:Y:S02]  /*0c40*/  ISETP.NE.AND P2, PT, R39, 0x2, PT ;  /* 0x000000022700780c */ /* 0x000fe40003f45270 */
[----:B------:R-:W-:Y:S01]  /*0c50*/  LOP3.LUT R19, R19, 0xfe, RZ, 0xc0, !PT ;  /* 0x000000fe13137812 */ /* 0x000fe200078ec0ff */
[----:B0-----:R-:W-:Y:S01]  /*0c60*/  VIADD R28, R0, 0x1 ;  /* 0x00000001001c7836 */ /* 0x001fe20000000000 */
[----:B------:R-:W-:-:S02]  /*0c70*/  LOP3.LUT R32, R32, 0xfe, RZ, 0xc0, !PT ;  /* 0x000000fe20207812 */ /* 0x000fc400078ec0ff */
[----:B------:R-:W-:Y:S01]  /*0c80*/  @P1 IMAD.MOV R28, RZ, RZ, R0 ;  /* 0x000000ffff1c1224 */ /* 0x000fe200078e0200 */
[----:B------:R-:W-:-:S04]  /*0c90*/  ISETP.NE.AND P1, PT, R33, 0x2, PT ;  /* 0x000000022100780c */ /* 0x000fc80003f25270 */
[----:B------:R-:W-:Y:S02]  /*0ca0*/  IADD3 R0, PT, PT, R28, 0x1, RZ ;  /* 0x000000011c007810 */ /* 0x000fe40007ffe0ff */
[----:B------:R-:W-:Y:S01]  /*0cb0*/  @P2 IMAD.MOV R0, RZ, RZ, R28 ;  /* 0x000000ffff002224 */ /* 0x000fe200078e021c */
[----:B------:R-:W-:-:S03]  /*0cc0*/  ISETP.NE.AND P2, PT, R31, 0x2, PT ;  /* 0x000000021f00780c */ /* 0x000fc60003f45270 */
[----:B------:R-:W-:-:S03]  /*0cd0*/  VIADD R28, R0, 0x1 ;  /* 0x00000001001c7836 */ /* 0x000fc60000000000 */
[----:B------:R-:W-:Y:S02]  /*0ce0*/  @P1 IADD3 R28, PT, PT, R0, RZ, RZ ;  /* 0x000000ff001c1210 */ /* 0x000fe40007ffe0ff */
[----:B------:R-:W-:-:S03]  /*0cf0*/  ISETP.NE.AND P1, PT, R19, 0x2, PT ;  /* 0x000000021300780c */ /* 0x000fc60003f25270 */
[----:B------:R-:W-:Y:S02]  /*0d00*/  VIADD R0, R28, 0x1 ;  /* 0x000000011c007836 */ /* 0x000fe40000000000 */
[----:B------:R-:W-:Y:S01]  /*0d10*/  @P2 IMAD.MOV R0, RZ, RZ, R28 ;  /* 0x000000ffff002224 */ /* 0x000fe200078e021c */
[----:B------:R-:W-:-:S04]  /*0d20*/  ISETP.NE.AND P2, PT, R32, 0x2, PT ;  /* 0x000000022000780c */ /* 0x000fc80003f45270 */
[----:B------:R-:W-:-:S03]  /*0d30*/  IADD3 R19, PT, PT, R0, 0x1, RZ ;  /* 0x0000000100137810 */ /* 0x000fc60007ffe0ff */
[----:B------:R-:W-:-:S04]  /*0d40*/  @P1 IMAD.MOV R19, RZ, RZ, R0 ;  /* 0x000000ffff131224 */ /* 0x000fc800078e0200 */
[C---:B------:R-:W-:Y:S02]  /*0d50*/  VIADD R0, R19.reuse, 0x1 ;  /* 0x0000000113007836 */ /* 0x040fe40000000000 */
[----:B------:R-:W-:-:S07]  /*0d60*/  @P2 IADD3 R0, PT, PT, R19, RZ, RZ ;  /* 0x000000ff13002210 */ /* 0x000fce0007ffe0ff */
.L_x_10:
[----:B------:R-:W-:Y:S05]  /*0d70*/  @!P0 BRA `(.L_x_9) ;  /* 0x0000000000d48947 */ /* 0x000fea0003800000 */
[----:B------:R-:W-:-:S04]  /*0d80*/  LOP3.LUT R28, R8, 0xffff, RZ, 0xc0, !PT ;  /* 0x0000ffff081c7812 */ /* 0x000fc800078ec0ff */
[----:B------:R-:W-:-:S05]  /*0d90*/  LOP3.LUT R19, R28, 0x7, RZ, 0xc0, !PT ;  /* 0x000000071c137812 */ /* 0x000fca00078ec0ff */
[----:B------:R-:W-:-:S05]  /*0da0*/  VIADD R19, R19, 0xffffffff ;  /* 0xffffffff13137836 */ /* 0x000fca0000000000 */
[----:B------:R-:W-:Y:S02]  /*0db0*/  ISETP.GE.U32.AND P1, PT, R19, 0x3, PT ;  /* 0x000000031300780c */ /* 0x000fe40003f26070 */
[----:B------:R-:W-:-:S11]  /*0dc0*/  LOP3.LUT P0, R19, R28, 0x3, RZ, 0xc0, !PT ;  /* 0x000000031c137812 */ /* 0x000fd6000780c0ff */
[----:B------:R-:W-:Y:S05]  /*0dd0*/  @!P1 BRA `(.L_x_11) ;  /* 0x00000000005c9947 */ /* 0x000fea0003800000 */
[----:B------:R-:W-:-:S05]  /*0de0*/  IADD3 R28, P1, PT, R5, UR6, RZ ;  /* 0x00000006051c7c10 */ /* 0x000fca000ff3e0ff */
[----:B------:R-:W-:-:S05]  /*0df0*/  IMAD.X R29, RZ, RZ, R7, P1 ;  /* 0x000000ffff1d7224 */ /* 0x000fca00008e0607 */
[----:B------:R-:W2:Y:S04]  /*0e00*/  LDG.E.U8 R31, desc[UR12][R28.64] ;  /* 0x0000000c1c1f7981 */ /* 0x000ea8000c1e1100 */
[----:B------:R-:W3:Y:S04]  /*0e10*/  LDG.E.U8 R32, desc[UR12][R28.64+0x1] ;  /* 0x0000010c1c207981 */ /* 0x000ee8000c1e1100 */
[----:B------:R-:W4:Y:S04]  /*0e20*/  LDG.E.U8 R33, desc[UR12][R28.64+0x2] ;  /* 0x0000020c1c217981 */ /* 0x000f28000c1e1100 */
[----:B------:R-:W5:Y:S01]  /*0e30*/  LDG.E.U8 R34, desc[UR12][R28.64+0x3] ;  /* 0x0000030c1c227981 */ /* 0x000f62000c1e1100 */
[----:B------:R-:W-:Y:S01]  /*0e40*/  UIADD3 UR6, UPT, UPT, UR6, 0x4, URZ ;  /* 0x0000000406067890 */ /* 0x000fe2000fffe0ff */
[----:B--2---:R-:W-:-:S04]  /*0e50*/  LOP3.LUT R31, R31, 0xfe, RZ, 0xc0, !PT ;  /* 0x000000fe1f1f7812 */ /* 0x004fc800078ec0ff */
[----:B------:R-:W-:Y:S02]  /*0e60*/  ISETP.NE.AND P1, PT, R31, 0x2, PT ;  /* 0x000000021f00780c */ /* 0x000fe40003f25270 */
[----:B---3--:R-:W-:Y:S02]  /*0e70*/  LOP3.LUT R32, R32, 0xfe, RZ, 0xc0, !PT ;  /* 0x000000fe20207812 */ /* 0x008fe400078ec0ff */
[----:B----4-:R-:W-:Y:S02]  /*0e80*/  LOP3.LUT R33, R33, 0xfe, RZ, 0xc0, !PT ;  /* 0x000000fe21217812 */ /* 0x010fe400078ec0ff */
[----:B------:R-:W-:Y:S02]  /*0e90*/  ISETP.NE.AND P2, PT, R32, 0x2, PT ;  /* 0x000000022000780c */ /* 0x000fe40003f45270 */
[----:B------:R-:W-:Y:S02]  /*0ea0*/  IADD3 R31, PT, PT, R0, 0x1, RZ ;  /* 0x00000001001f7810 */ /* 0x000fe40007ffe0ff */
[----:B-----5:R-:W-:-:S03]  /*0eb0*/  LOP3.LUT R34, R34, 0xfe, RZ, 0xc0, !PT ;  /* 0x000000fe22227812 */ /* 0x020fc600078ec0ff */
[----:B------:R-:W-:Y:S01]  /*0ec0*/  @P1 IMAD.MOV R31, RZ, RZ, R0 ;  /* 0x000000ffff1f1224 */ /* 0x000fe200078e0200 */
[----:B------:R-:W-:-:S03]  /*0ed0*/  ISETP.NE.AND P1, PT, R33, 0x2, PT ;  /* 0x000000022100780c */ /* 0x000fc60003f25270 */
[C---:B------:R-:W-:Y:S02]  /*0ee0*/  VIADD R0, R31.reuse, 0x1 ;  /* 0x000000011f007836 */ /* 0x040fe40000000000 */
[----:B------:R-:W-:Y:S02]  /*0ef0*/  @P2 IADD3 R0, PT, PT, R31, RZ, RZ ;  /* 0x000000ff1f002210 */ /* 0x000fe40007ffe0ff */
[----:B------:R-:W-:-:S03]  /*0f00*/  ISETP.NE.AND P2, PT, R34, 0x2, PT ;  /* 0x000000022200780c */ /* 0x000fc60003f45270 */
[----:B------:R-:W-:-:S03]  /*0f10*/  VIADD R28, R0, 0x1 ;  /* 0x00000001001c7836 */ /* 0x000fc60000000000 */
[----:B------:R-:W-:-:S05]  /*0f20*/  @P1 IMAD.MOV R28, RZ, RZ, R0 ;  /* 0x000000ffff1c1224 */ /* 0x000fca00078e0200 */
[----:B------:R-:W-:Y:S02]  /*0f30*/  IADD3 R0, PT, PT, R28, 0x1, RZ ;  /* 0x000000011c007810 */ /* 0x000fe40007ffe0ff */
[----:B------:R-:W-:-:S07]  /*0f40*/  @P2 IMAD.MOV R0, RZ, RZ, R28 ;  /* 0x000000ffff002224 */ /* 0x000fce00078e021c */
.L_x_11:
[----:B------:R-:W-:Y:S05]  /*0f50*/  @!P0 BRA `(.L_x_9) ;  /* 0x00000000005c8947 */ /* 0x000fea0003800000 */
[----:B------:R-:W-:-:S05]  /*0f60*/  IADD3 R28, P0, PT, R5, UR6, RZ ;  /* 0x00000006051c7c10 */ /* 0x000fca000ff1e0ff */
[----:B------:R-:W-:-:S05]  /*0f70*/  IMAD.X R29, RZ, RZ, R7, P0 ;  /* 0x000000ffff1d7224 */ /* 0x000fca00000e0607 */
[----:B------:R-:W2:Y:S01]  /*0f80*/  LDG.E.U8 R31, desc[UR12][R28.64] ;  /* 0x0000000c1c1f7981 */ /* 0x000ea2000c1e1100 */
[----:B------:R-:W-:Y:S02]  /*0f90*/  ISETP.NE.AND P1, PT, R19, 0x1, PT ;  /* 0x000000011300780c */ /* 0x000fe40003f25270 */
[----:B--2---:R-:W-:-:S04]  /*0fa0*/  LOP3.LUT R31, R31, 0xfe, RZ, 0xc0, !PT ;  /* 0x000000fe1f1f7812 */ /* 0x004fc800078ec0ff */
[----:B------:R-:W-:Y:S02]  /*0fb0*/  ISETP.NE.AND P0, PT, R31, 0x2, PT ;  /* 0x000000021f00780c */ /* 0x000fe40003f05270 */
[----:B------:R-:W-:-:S11]  /*0fc0*/  IADD3 R31, PT, PT, R0, 0x1, RZ ;  /* 0x00000001001f7810 */ /* 0x000fd60007ffe0ff */
[----:B------:R-:W-:-:S04]  /*0fd0*/  @P0 IMAD.MOV R31, RZ, RZ, R0 ;  /* 0x000000ffff1f0224 */ /* 0x000fc800078e0200 */
[----:B------:R-:W-:Y:S01]  /*0fe0*/  IMAD.MOV.U32 R0, RZ, RZ, R31 ;  /* 0x000000ffff007224 */ /* 0x000fe200078e001f */
[----:B------:R-:W-:Y:S06]  /*0ff0*/  @!P1 BRA `(.L_x_9) ;  /* 0x0000000000349947 */ /* 0x000fec0003800000 */
[----:B------:R-:W-:Y:S02]  /*1000*/  ISETP.NE.AND P1, PT, R19, 0x2, PT ;  /* 0x000000021300780c */ /* 0x000fe40003f25270 */
[----:B------:R-:W2:Y:S11]  /*1010*/  LDG.E.U8 R19, desc[UR12][R28.64+0x1] ;  /* 0x0000010c1c137981 */ /* 0x000eb6000c1e1100 */
[----:B------:R-:W3:Y:S01]  /*1020*/  @P1 LDG.E.U8 R31, desc[UR12][R28.64+0x2] ;  /* 0x0000020c1c1f1981 */ /* 0x000ee2000c1e1100 */
[----:B--2---:R-:W-:-:S04]  /*1030*/  LOP3.LUT R19, R19, 0xfe, RZ, 0xc0, !PT ;  /* 0x000000fe13137812 */ /* 0x004fc800078ec0ff */
[----:B------:R-:W-:Y:S02]  /*1040*/  ISETP.NE.AND P0, PT, R19, 0x2, PT ;  /* 0x000000021300780c */ /* 0x000fe40003f05270 */
[----:B------:R-:W-:Y:S02]  /*1050*/  IADD3 R19, PT, PT, R0, 0x1, RZ ;  /* 0x0000000100137810 */ /* 0x000fe40007ffe0ff */
[----:B---3--:R-:W-:-:S04]  /*1060*/  @P1 LOP3.LUT R31, R31, 0xfe, RZ, 0xc0, !PT ;  /* 0x000000fe1f1f1812 */ /* 0x008fc800078ec0ff */
[----:B------:R-:W-:-:S05]  /*1070*/  ISETP.NE.AND P2, PT, R31, 0x2, P1 ;  /* 0x000000021f00780c */ /* 0x000fca0000f45270 */
[----:B------:R-:W-:-:S04]  /*1080*/  @P0 IMAD.MOV R19, RZ, RZ, R0 ;  /* 0x000000ffff130224 */ /* 0x000fc800078e0200 */
[----:B------:R-:W-:-:S05]  /*1090*/  IMAD.MOV.U32 R0, RZ, RZ, R19 ;  /* 0x000000ffff007224 */ /* 0x000fca00078e0013 */
[----:B------:R-:W-:Y:S01]  /*10a0*/  @P1 IADD3 R19, PT, PT, R0, 0x1, RZ ;  /* 0x0000000100131810 */ /* 0x000fe20007ffe0ff */
[----:B------:R-:W-:-:S04]  /*10b0*/  @P2 IMAD.MOV R19, RZ, RZ, R0 ;  /* 0x000000ffff132224 */ /* 0x000fc800078e0200 */
[----:B------:R-:W-:-:S07]  /*10c0*/  @P1 IMAD.MOV.U32 R0, RZ, RZ, R19 ;  /* 0x000000ffff001224 */ /* 0x000fce00078e0013 */
.L_x_9:
[----:B------:R-:W-:Y:S01]  /*10d0*/  I2FP.F32.U32 R31, UR4 ;  /* 0x00000004001f7c45 */ /* 0x000fe20008201000 */
[----:B------:R-:W-:Y:S01]  /*10e0*/  BSSY.RECONVERGENT B0, `(.L_x_12) ;  /* 0x0000010000007945 */ /* 0x000fe20003800200 */
[----:B------:R-:W-:Y:S02]  /*10f0*/  MOV R29, UR5 ;  /* 0x00000005001d7c02 */ /* 0x000fe40008000f00 */
[----:B------:R-:W0:Y:S01]  /*1100*/  MUFU.RCP R19, R31 ;  /* 0x0000001f00137308 */ /* 0x000e220000001000 */
[----:B------:R-:W-:Y:S02]  /*1110*/  FSETP.NEU.AND P0, PT, R30, RZ, PT ;  /* 0x000000ff1e00720b */ /* 0x000fe40003f0d000 */
[----:B------:R-:W-:-:S04]  /*1120*/  LEA.HI R0, R29, R0, RZ, 0x1f ;  /* 0x000000001d007211 */ /* 0x000fc800078ff8ff */
[----:B------:R-:W-:-:S04]  /*1130*/  I2FP.F32.U32 R0, R0 ;  /* 0x0000000000007245 */ /* 0x000fc80000201000 */
[----:B------:R-:W1:Y:S01]  /*1140*/  FCHK P1, R0, R31 ;  /* 0x0000001f00007302 */ /* 0x000e620000020000 */
[----:B0-----:R-:W-:-:S04]  /*1150*/  FFMA R28, -R31, R19, 1 ;  /* 0x3f8000001f1c7423 */ /* 0x001fc80000000113 */
[----:B------:R-:W-:-:S04]  /*1160*/  FFMA R19, R19, R28, R19 ;  /* 0x0000001c13137223 */ /* 0x000fc80000000013 */
[----:B------:R-:W-:-:S04]  /*1170*/  FFMA R28, R0, R19, RZ ;  /* 0x00000013001c7223 */ /* 0x000fc800000000ff */
[----:B------:R-:W-:-:S04]  /*1180*/  FFMA R29, -R31, R28, R0 ;  /* 0x0000001c1f1d7223 */ /* 0x000fc80000000100 */
[----:B------:R-:W-:Y:S01]  /*1190*/  FFMA R19, R19, R29, R28 ;  /* 0x0000001d13137223 */ /* 0x000fe2000000001c */
[----:B-1----:R-:W-:Y:S06]  /*11a0*/  @!P1 BRA `(.L_x_13) ;  /* 0x00000000000c9947 */ /* 0x002fec0003800000 */
[----:B------:R-:W-:-:S07]  /*11b0*/  MOV R28, 0x11d0 ;  /* 0x000011d0001c7802 */ /* 0x000fce0000000f00 */
[----:B------:R-:W-:Y:S05]  /*11c0*/  CALL.REL.NOINC `($__internal_0_$__cuda_sm3x_div_rn_noftz_f32_slowpath) ;  /* 0x0000002000e07944 */ /* 0x000fea0003c00000 */
[----:B------:R-:W-:-:S07]  /*11d0*/  IMAD.MOV.U32 R19, RZ, RZ, R0 ;  /* 0x000000ffff137224 */ /* 0x000fce00078e0000 */
.L_x_13:
[----:B------:R-:W-:Y:S05]  /*11e0*/  BSYNC.RECONVERGENT B0 ;  /* 0x0000000000007941 */ /* 0x000fea0003800200 */
.L_x_12:
[----:B------:R-:W0:Y:S02]  /*11f0*/  LDC.64 R32, c[0x0][0x398] ;  /* 0x0000e600ff207b82 */ /* 0x000e240000000a00 */
[----:B0-----:R-:W2:Y:S01]  /*1200*/  LDG.E R29, desc[UR12][R32.64+0x4] ;  /* 0x0000040c201d7981 */ /* 0x001ea2000c1e1900 */
[----:B------:R-:W-:Y:S01]  /*1210*/  IMAD.MOV.U32 R41, RZ, RZ, 0x3a2c32e4 ;  /* 0x3a2c32e4ff297424 */ /* 0x000fe200078e00ff */
[----:B------:R-:W-:Y:S01]  /*1220*/  BSSY.RECONVERGENT B0, `(.L_x_14) ;  /* 0x0000053000007945 */ /* 0x000fe20003800200 */
[C---:B--2---:R-:W-:Y:S01]  /*1230*/  FMUL R0, |R29|.reuse, 16777216 ;  /* 0x4b8000001d007820 */ /* 0x044fe20000400200 */
[C---:B------:R-:W-:Y:S02]  /*1240*/  FSETP.GEU.AND P1, PT, |R29|.reuse, 1.175494350822287508e-38, PT ;  /* 0x008000001d00780b */ /* 0x040fe40003f2e200 */
[----:B------:R-:W-:Y:S02]  /*1250*/  FSETP.EQ.OR P0, PT, R29, 1, !P0 ;  /* 0x3f8000001d00780b */ /* 0x000fe40004702400 */
[----:B------:R-:W-:-:S05]  /*1260*/  FSEL R0, R0, |R29|, !P1 ;  /* 0x4000001d00007208 */ /* 0x000fca0004800000 */
[----:B------:R-:W-:-:S05]  /*1270*/  VIADD R28, R0, 0xc0cafb0d ;  /* 0xc0cafb0d001c7836 */ /* 0x000fca0000000000 */
[----:B------:R-:W-:-:S04]  /*1280*/  LOP3.LUT R35, R28, 0xff800000, RZ, 0xc0, !PT ;  /* 0xff8000001c237812 */ /* 0x000fc800078ec0ff */
[-C--:B------:R-:W-:Y:S02]  /*1290*/  IADD3 R28, PT, PT, R0, -R35.reuse, RZ ;  /* 0x80000023001c7210 */ /* 0x080fe40007ffe0ff */
[----:B------:R-:W-:-:S03]  /*12a0*/  I2FP.F32.S32 R34, R35 ;  /* 0x0000002300227245 */ /* 0x000fc60000201400 */
[C---:B------:R-:W-:Y:S01]  /*12b0*/  FADD R0, R28.reuse, 1 ;  /* 0x3f8000001c007421 */ /* 0x040fe20000000000 */
[----:B------:R-:W-:-:S04]  /*12c0*/  FADD R39, R28, -1 ;  /* 0xbf8000001c277421 */ /* 0x000fc80000000000 */
[----:B------:R-:W-:Y:S01]  /*12d0*/  FADD R31, R39, R39 ;  /* 0x00000027271f7221 */ /* 0x000fe20000000000 */
[----:B------:R-:W0:Y:S03]  /*12e0*/  MUFU.RCP R0, R0 ;  /* 0x0000000000007308 */ /* 0x000e260000001000 */
[----:B0-----:R-:W-:Y:S01]  /*12f0*/  FMUL R28, R0, R31 ;  /* 0x0000001f001c7220 */ /* 0x001fe20000400000 */
[----:B------:R-:W-:-:S03]  /*1300*/  FSEL R31, RZ, -24, P1 ;  /* 0xc1c00000ff1f7808 */ /* 0x000fc60000800000 */
[----:B------:R-:W-:-:S04]  /*1310*/  FADD R35, R39, -R28 ;  /* 0x8000001c27237221 */ /* 0x000fc80000000000 */
[----:B------:R-:W-:Y:S01]  /*1320*/  FADD R38, R35, R35 ;  /* 0x0000002323267221 */ /* 0x000fe20000000000 */
[----:B------:R-:W-:Y:S01]  /*1330*/  FFMA R35, R34, 1.1920928955078125e-07, R31 ;  /* 0x3400000022237823 */ /* 0x000fe2000000001f */
[CC--:B------:R-:W-:Y:S02]  /*1340*/  FMUL R34, R28.reuse, R28.reuse ;  /* 0x0000001c1c227220 */ /* 0x0c0fe40000400000 */
[----:B------:R-:W-:Y:S01]  /*1350*/  FFMA R39, R39, -R28, R38 ;  /* 0x8000001c27277223 */ /* 0x000fe20000000026 */
[----:B------:R-:W-:Y:S01]  /*1360*/  FFMA R31, R28, 1.4426950216293334961, R35 ;  /* 0x3fb8aa3b1c1f7823 */ /* 0x000fe20000000023 */
[----:B------:R-:W-:Y:S02]  /*1370*/  FFMA R41, R34, R41, 0.0032181653659790754318 ;  /* 0x3b52e7db22297423 */ /* 0x000fe40000000029 */
[----:B------:R-:W-:Y:S01]  /*1380*/  FMUL R39, R0, R39 ;  /* 0x0000002700277220 */ /* 0x000fe20000400000 */
[----:B------:R-:W-:Y:S01]  /*1390*/  FADD R35, R35, -R31 ;  /* 0x8000001f23237221 */ /* 0x000fe20000000000 */
[----:B------:R-:W-:-:S03]  /*13a0*/  FFMA R41, R34, R41, 0.018033718690276145935 ;  /* 0x3c93bb7322297423 */ /* 0x000fc60000000029 */
[----:B------:R-:W-:Y:S01]  /*13b0*/  FFMA R38, R28, 1.4426950216293334961, R35 ;  /* 0x3fb8aa3b1c267823 */ /* 0x000fe20000000023 */
[----:B------:R-:W-:-:S03]  /*13c0*/  FFMA R41, R34, R41, 0.12022458761930465698 ;  /* 0x3df6384f22297423 */ /* 0x000fc60000000029 */
[----:B------:R-:W-:Y:S01]  /*13d0*/  FFMA R35, R39, 1.4426950216293334961, R38 ;  /* 0x3fb8aa3b27237823 */ /* 0x000fe20000000026 */
[----:B------:R-:W-:-:S03]  /*13e0*/  FMUL R41, R34, R41 ;  /* 0x0000002922297220 */ /* 0x000fc60000400000 */
[----:B------:R-:W-:Y:S01]  /*13f0*/  FFMA R0, R28, 1.9251366722983220825e-08, R35 ;  /* 0x32a55e341c007823 */ /* 0x000fe20000000023 */
[----:B------:R-:W-:-:S04]  /*1400*/  FMUL R34, R41, 3 ;  /* 0x4040000029227820 */ /* 0x000fc80000400000 */
[----:B------:R-:W-:Y:S01]  /*1410*/  FFMA R0, R39, R34, R0 ;  /* 0x0000002227007223 */ /* 0x000fe20000000000 */
[----:B------:R-:W-:-:S03]  /*1420*/  IMAD.MOV.U32 R39, RZ, RZ, 0x391fcb8e ;  /* 0x391fcb8eff277424 */ /* 0x000fc600078e00ff */
[----:B------:R-:W-:-:S04]  /*1430*/  FFMA R28, R28, R41, R0 ;  /* 0x000000291c1c7223 */ /* 0x000fc80000000000 */
[----:B------:R-:W-:-:S04]  /*1440*/  FADD R34, R31, R28 ;  /* 0x0000001c1f227221 */ /* 0x000fc80000000000 */
[----:B------:R-:W-:Y:S01]  /*1450*/  FMUL R35, R34, R30 ;  /* 0x0000001e22237220 */ /* 0x000fe20000400000 */
[----:B------:R-:W-:-:S03]  /*1460*/  FADD R31, -R31, R34 ;  /* 0x000000221f1f7221 */ /* 0x000fc60000000100 */
[----:B------:R-:W0:Y:S01]  /*1470*/  FRND R0, R35 ;  /* 0x0000002300007307 */ /* 0x000e220000201000 */
[----:B------:R-:W-:Y:S01]  /*1480*/  FADD R31, R28, -R31 ;  /* 0x8000001f1c1f7221 */ /* 0x000fe20000000000 */
[----:B------:R-:W-:Y:S01]  /*1490*/  FFMA R34, R34, R30, -R35 ;  /* 0x0000001e22227223 */ /* 0x000fe20000000823 */
[----:B------:R-:W-:-:S03]  /*14a0*/  FSETP.GEU.AND P2, PT, R35, RZ, PT ;  /* 0x000000ff2300720b */ /* 0x000fc60003f4e000 */
[----:B------:R-:W-:Y:S02]  /*14b0*/  FFMA R31, R31, R30, R34 ;  /* 0x0000001e1f1f7223 */ /* 0x000fe40000000022 */
[----:B------:R-:W1:Y:S01]  /*14c0*/  F2I.NTZ R34, R35 ;  /* 0x0000002300227305 */ /* 0x000e620000203100 */
[----:B0-----:R-:W-:Y:S01]  /*14d0*/  FADD R28, R35, -R0 ;  /* 0x80000000231c7221 */ /* 0x001fe20000000000 */
[----:B------:R-:W-:-:S03]  /*14e0*/  FSETP.GT.AND P1, PT, R0, RZ, PT ;  /* 0x000000ff0000720b */ /* 0x000fc60003f24000 */
[----:B------:R-:W-:-:S04]  /*14f0*/  FADD R28, R31, R28 ;  /* 0x0000001c1f1c7221 */ /* 0x000fc80000000000 */
[C---:B------:R-:W-:Y:S01]  /*1500*/  FFMA R31, R28.reuse, R39, 0.0013391353422775864601 ;  /* 0x3aaf85ed1c1f7423 */ /* 0x040fe20000000027 */
[----:B------:R-:W-:Y:S02]  /*1510*/  SEL R39, RZ, 0x83000000, P1 ;  /* 0x83000000ff277807 */ /* 0x000fe40000800000 */
[----:B------:R-:W-:Y:S01]  /*1520*/  FSETP.GT.AND P1, PT, |R35|, 152, PT ;  /* 0x431800002300780b */ /* 0x000fe20003f24200 */
[----:B------:R-:W-:Y:S01]  /*1530*/  FFMA R31, R28, R31, 0.0096188392490148544312 ;  /* 0x3c1d98561c1f7423 */ /* 0x000fe2000000001f */
[----:B------:R-:W-:Y:S01]  /*1540*/  IADD3 R0, PT, PT, R39, 0x7f000000, RZ ;  /* 0x7f00000027007810 */ /* 0x000fe20007ffe0ff */
[----:B-1----:R-:W-:Y:S02]  /*1550*/  IMAD R39, R34, 0x800000, -R39 ;  /* 0x0080000022277824 */ /* 0x002fe400078e0a27 */
[----:B------:R-:W-:-:S04]  /*1560*/  FFMA R31, R28, R31, 0.055503588169813156128 ;  /* 0x3d6357bb1c1f7423 */ /* 0x000fc8000000001f */
[----:B------:R-:W-:-:S04]  /*1570*/  FFMA R31, R28, R31, 0.24022644758224487305 ;  /* 0x3e75fdec1c1f7423 */ /* 0x000fc8000000001f */
[----:B------:R-:W-:-:S04]  /*1580*/  FFMA R31, R28, R31, 0.69314718246459960938 ;  /* 0x3f3172181c1f7423 */ /* 0x000fc8000000001f */
[----:B------:R-:W-:-:S04]  /*1590*/  FFMA R31, R28, R31, 1 ;  /* 0x3f8000001c1f7423 */ /* 0x000fc8000000001f */
[----:B------:R-:W-:-:S04]  /*15a0*/  FMUL R0, R31, R0 ;  /* 0x000000001f007220 */ /* 0x000fc80000400000 */
[----:B------:R-:W-:Y:S01]  /*15b0*/  FMUL R39, R0, R39 ;  /* 0x0000002700277220 */ /* 0x000fe20000400000 */
[----:B------:R-:W-:Y:S01]  /*15c0*/  IMAD.MOV.U32 R0, RZ, RZ, 0x3f800000 ;  /* 0x3f800000ff007424 */ /* 0x000fe200078e00ff */
[----:B------:R-:W-:Y:S01]  /*15d0*/  @P1 FSEL R39, RZ, +INF , !P2 ;  /* 0x7f800000ff271808 */ /* 0x000fe20005000000 */
[----:B------:R-:W-:Y:S06]  /*15e0*/  @P0 BRA `(.L_x_15) ;  /* 0x0000000000580947 */ /* 0x000fec0003800000 */
[----:B------:R-:W-:-:S04]  /*15f0*/  FSETP.NAN.AND P0, PT, |R30|, |R30|, PT ;  /* 0x4000001e1e00720b */ /* 0x000fc80003f08200 */
[----:B------:R-:W-:-:S13]  /*1600*/  FSETP.NUM.AND P0, PT, |R29|, |R29|, !P0 ;  /* 0x4000001d1d00720b */ /* 0x000fda0004707200 */
[----:B------:R-:W-:Y:S01]  /*1610*/  @!P0 FADD R0, R29, R30 ;  /* 0x0000001e1d008221 */ /* 0x000fe20000000000 */
[----:B------:R-:W-:Y:S06]  /*1620*/  @!P0 BRA `(.L_x_15) ;  /* 0x0000000000488947 */ /* 0x000fec0003800000 */
[C---:B------:R-:W-:Y:S02]  /*1630*/  FSETP.NEU.AND P0, PT, |R29|.reuse, +INF , PT ;  /* 0x7f8000001d00780b */ /* 0x040fe40003f0d200 */
[----:B------:R-:W-:-:S13]  /*1640*/  FSETP.NEU.AND P1, PT, R29, RZ, PT ;  /* 0x000000ff1d00720b */ /* 0x000fda0003f2d000 */
[----:B------:R-:W-:Y:S05]  /*1650*/  @P0 BRA P1, `(.L_x_16) ;  /* 0x0000000000180947 */ /* 0x000fea0000800000 */
[----:B------:R-:W-:Y:S01]  /*1660*/  FSETP.GEU.AND P1, PT, R30, RZ, PT ;  /* 0x000000ff1e00720b */ /* 0x000fe20003f2e000 */
[----:B------:R-:W-:Y:S01]  /*1670*/  FADD R0, R29, R29 ;  /* 0x0000001d1d007221 */ /* 0x000fe20000000000 */
[----:B------:R-:W-:-:S11]  /*1680*/  FSETP.NEU.AND P0, PT, |R36|, 1, PT ;  /* 0x3f8000002400780b */ /* 0x000fd60003f0d200 */
[----:B------:R-:W-:-:S04]  /*1690*/  @!P1 LOP3.LUT R0, R0, 0x7f800000, RZ, 0x3c, !PT ;  /* 0x7f80000000009812 */ /* 0x000fc800078e3cff */
[----:B------:R-:W-:Y:S01]  /*16a0*/  @P0 LOP3.LUT R0, R0, 0x7fffffff, RZ, 0xc0, !PT ;  /* 0x7fffffff00000812 */ /* 0x000fe200078ec0ff */
[----:B------:R-:W-:Y:S06]  /*16b0*/  BRA `(.L_x_15) ;  /* 0x0000000000247947 */ /* 0x000fec0003800000 */
.L_x_16:
[----:B------:R-:W-:Y:S02]  /*16c0*/  FSETP.NEU.AND P0, PT, |R30|, +INF , PT ;  /* 0x7f8000001e00780b */ /* 0x000fe40003f0d200 */
[----:B------:R-:W-:-:S13]  /*16d0*/  FSETP.EQ.AND P1, PT, R29, -1, PT ;  /* 0xbf8000001d00780b */ /* 0x000fda0003f22000 */
[----:B------:R-:W-:Y:S05]  /*16e0*/  @!P0 BRA P1, `(.L_x_15) ;  /* 0x0000000000188947 */ /* 0x000fea0000800000 */
[----:B------:R-:W-:Y:S02]  /*16f0*/  FSETP.GEU.AND P1, PT, R29, RZ, PT ;  /* 0x000000ff1d00720b */ /* 0x000fe40003f2e000 */
[----:B------:R-:W-:-:S11]  /*1700*/  MOV R0, R39 ;  /* 0x0000002700007202 */ /* 0x000fd60000000f00 */
[----:B------:R-:W-:Y:S02]  /*1710*/  @!P1 FSETP.NEU.AND P2, PT, |R36|, 1, PT ;  /* 0x3f8000002400980b */ /* 0x000fe40003f4d200 */
[----:B------:R-:W-:Y:S02]  /*1720*/  @!P1 FSETP.NEU.AND P0, PT, R30, R37, PT ;  /* 0x000000251e00920b */ /* 0x000fe40003f0d000 */
[----:B------:R-:W-:-:S04]  /*1730*/  @!P1 FSEL R28, R39, -R39, P2 ;  /* 0x80000027271c9208 */ /* 0x000fc80001000000 */
[----:B------:R-:W-:-:S07]  /*1740*/  @!P1 FSEL R0, R28, +QNAN , !P0 ;  /* 0x7fffffff1c009808 */ /* 0x000fce0004000000 */
.L_x_15:
[----:B------:R-:W-:Y:S05]  /*1750*/  BSYNC.RECONVERGENT B0 ;  /* 0x0000000000007941 */ /* 0x000fea0003800200 */
.L_x_14:
[----:B------:R-:W0:Y:S01]  /*1760*/  LDC.64 R28, c[0x0][0x390] ;  /* 0x0000e400ff1c7b82 */ /* 0x000e220000000a00 */
[----:B------:R-:W2:Y:S04]  /*1770*/  LDG.E.U8 R39, desc[UR12][R2.64+-0x1] ;  /* 0xffffff0c02277981 */ /* 0x000ea8000c1e1100 */
[----:B------:R-:W3:Y:S04]  /*1780*/  LDG.E R32, desc[UR12][R32.64+0x18] ;  /* 0x0000180c20207981 */ /* 0x000ee8000c1e1900 */
[----:B0-----:R-:W4:Y:S04]  /*1790*/  LDG.E R34, desc[UR12][R28.64+0x10] ;  /* 0x0000100c1c227981 */ /* 0x001f28000c1e1900 */
[----:B------:R-:W5:Y:S01]  /*17a0*/  LDG.E R38, desc[UR12][R28.64+0x14] ;  /* 0x0000140c1c267981 */ /* 0x000f62000c1e1900 */
[----:B------:R-:W-:Y:S01]  /*17b0*/  FMUL R19, R19, 100 ;  /* 0x42c8000013137820 */ /* 0x000fe20000400000 */
[----:B------:R-:W-:Y:S01]  /*17c0*/  FADD R0, R0, -1 ;  /* 0xbf80000000007421 */ /* 0x000fe20000000000 */
[----:B------:R-:W-:Y:S01]  /*17d0*/  BSSY.RECONVERGENT B0, `(.L_x_17) ;  /* 0x000001d000007945 */ /* 0x000fe20003800200 */
[----:B--2---:R-:W-:Y:S01]  /*17e0*/  ISETP.NE.AND P1, PT, R39, UR5, PT ;  /* 0x0000000527007c0c */ /* 0x004fe2000bf25270 */
[----:B----4-:R-:W-:-:S04]  /*17f0*/  FADD R31, -R19, R34 ;  /* 0x00000022131f7221 */ /* 0x010fc80000000100 */
[----:B------:R-:W-:Y:S01]  /*1800*/  FMUL R31, R0, R31 ;  /* 0x0000001f001f7220 */ /* 0x000fe20000400000 */
[C---:B-----5:R-:W-:Y:S01]  /*1810*/  FSETP.GT.AND P0, PT, R19.reuse, R38, PT ;  /* 0x000000261300720b */ /* 0x060fe20003f04000 */
[C---:B------:R-:W-:Y:S01]  /*1820*/  FADD R35, R19.reuse, -R38 ;  /* 0x8000002613237221 */ /* 0x040fe20000000000 */
[----:B------:R-:W-:Y:S01]  /*1830*/  FSETP.GEU.AND P2, PT, R19, R34, PT ;  /* 0x000000221300720b */ /* 0x000fe20003f4e000 */
[----:B------:R-:W-:Y:S01]  /*1840*/  IMAD.U32 R19, RZ, RZ, UR7 ;  /* 0x00000007ff137e24 */ /* 0x000fe2000f8e00ff */
[----:B------:R-:W-:-:S04]  /*1850*/  FMNMX R31, RZ, R31, !PT ;  /* 0x0000001fff1f7209 */ /* 0x000fc80007800000 */
[----:B------:R-:W-:Y:S02]  /*1860*/  FSEL R31, R31, RZ, !P2 ;  /* 0x000000ff1f1f7208 */ /* 0x000fe40005000000 */
[----:B------:R-:W-:Y:S01]  /*1870*/  ISETP.EQ.OR P2, PT, R19, 0x1, P1 ;  /* 0x000000011300780c */ /* 0x000fe20000f42670 */
[----:B------:R-:W-:-:S05]  /*1880*/  FMUL R0, R0, R35 ;  /* 0x0000002300007220 */ /* 0x000fca0000400000 */
[----:B------:R-:W-:Y:S01]  /*1890*/  @P0 FMNMX R31, R31, R0, !PT ;  /* 0x000000001f1f0209 */ /* 0x000fe20007800000 */
[----:B------:R-:W-:-:S04]  /*18a0*/  IMAD.MOV.U32 R0, RZ, RZ, 0x1 ;  /* 0x00000001ff007424 */ /* 0x000fc800078e00ff */
[----:B---3--:R-:W-:Y:S01]  /*18b0*/  FMUL R31, R31, R32 ;  /* 0x000000201f1f7220 */ /* 0x008fe20000400000 */
[----:B------:R-:W-:Y:S01]  /*18c0*/  SEL R0, R0, 0x2, P1 ;  /* 0x0000000200007807 */ /* 0x000fe20000800000 */
[----:B------:R-:W-:Y:S06]  /*18d0*/  @P2 BRA `(.L_x_18) ;  /* 0x0000000000302947 */ /* 0x000fec0003800000 */
[----:B------:R-:W-:Y:S01]  /*18e0*/  UIADD3 UR6, UPT, UPT, UR7, -0x2, URZ ;  /* 0xfffffffe07067890 */ /* 0x000fe2000fffe0ff */
[----:B------:R-:W-:-:S05]  /*18f0*/  HFMA2 R0, -RZ, RZ, 0, 1.1920928955078125e-07 ;  /* 0x00000002ff007431 */ /* 0x000fca00000001ff */
[----:B------:R-:W-:-:S07]  /*1900*/  IMAD.U32 R32, RZ, RZ, UR6 ;  /* 0x00000006ff207e24 */ /* 0x000fce000f8e00ff */
.L_x_19:
[----:B------:R-:W-:-:S05]  /*1910*/  IADD3 R28, P0, PT, R32, R5, RZ ;  /* 0x00000005201c7210 */ /* 0x000fca0007f1e0ff */
[----:B------:R-:W-:-:S05]  /*1920*/  IMAD.X R29, RZ, RZ, R7, P0 ;  /* 0x000000ffff1d7224 */ /* 0x000fca00000e0607 */
[----:B------:R-:W2:Y:S02]  /*1930*/  LDG.E.U8 R28, desc[UR12][R28.64] ;  /* 0x0000000c1c1c7981 */ /* 0x000ea4000c1e1100 */
[----:B--2---:R-:W-:-:S13]  /*1940*/  ISETP.NE.AND P0, PT, R28, UR5, PT ;  /* 0x000000051c007c0c */ /* 0x004fda000bf05270 */
[----:B------:R-:W-:Y:S05]  /*1950*/  @P0 BRA `(.L_x_18) ;  /* 0x0000000000100947 */ /* 0x000fea0003800000 */
[----:B------:R-:W-:Y:S01]  /*1960*/  ISETP.GT.AND P0, PT, R32, RZ, PT ;  /* 0x000000ff2000720c */ /* 0x000fe20003f04270 */
[----:B------:R-:W-:Y:S01]  /*1970*/  VIADD R0, R0, 0x1 ;  /* 0x0000000100007836 */ /* 0x000fe20000000000 */
[----:B------:R-:W-:-:S11]  /*1980*/  IADD3 R32, PT, PT, R32, -0x1, RZ ;  /* 0xffffffff20207810 */ /* 0x000fd60007ffe0ff */
[----:B------:R-:W-:Y:S05]  /*1990*/  @P0 BRA `(.L_x_19) ;  /* 0xfffffffc00dc0947 */ /* 0x000fea000383ffff */
.L_x_18:
[----:B------:R-:W-:Y:S05]  /*19a0*/  BSYNC.RECONVERGENT B0 ;  /* 0x0000000000007941 */ /* 0x000fea0003800200 */
.L_x_17:
[----:B------:R-:W0:Y:S02]  /*19b0*/  LDC.64 R28, c[0x0][0x390] ;  /* 0x0000e400ff1c7b82 */ /* 0x000e240000000a00 */
[----:B0-----:R-:W2:Y:S01]  /*19c0*/  LDG.E R29, desc[UR12][R28.64+0x18] ;  /* 0x0000180c1c1d7981 */ /* 0x001ea2000c1e1900 */
[----:B------:R-:W-:Y:S01]  /*19d0*/  BSSY.RECONVERGENT B0, `(.L_x_6) ;  /* 0x0000074000007945 */ /* 0x000fe20003800200 */
[----:B------:R-:W-:Y:S01]  /*19e0*/  FADD R40, RZ, -R31 ;  /* 0x8000001fff287221 */ /* 0x000fe20000000000 */
[----:B------:R-:W-:Y:S01]  /*19f0*/  IMAD.MOV.U32 R19, RZ, RZ, RZ ;  /* 0x000000ffff137224 */ /* 0x000fe200078e00ff */
[----:B--2---:R-:W-:-:S13]  /*1a00*/  ISETP.GT.AND P0, PT, R0, R29, PT ;  /* 0x0000001d0000720c */ /* 0x004fda0003f04270 */
[----:B------:R-:W-:Y:S05]  /*1a10*/  @!P0 BRA `(.L_x_20) ;  /* 0x0000000400bc8947 */ /* 0x000fea0003800000 */
[----:B------:R-:W-:Y:S01]  /*1a20*/  I2FP.F32.S32 R31, R29 ;  /* 0x0000001d001f7245 */ /* 0x000fe20000201400 */
[----:B------:R-:W-:Y:S01]  /*1a30*/  BSSY.RECONVERGENT B1, `(.L_x_21) ;  /* 0x000000e000017945 */ /* 0x000fe20003800200 */
[----:B------:R-:W-:Y:S01]  /*1a40*/  I2FP.F32.U32 R0, R0 ;  /* 0x0000000000007245 */ /* 0x000fe20000201000 */
[----:B------:R-:W-:Y:S01]  /*1a50*/  HFMA2 R38, -RZ, RZ, 1.875, 0 ;  /* 0x3f800000ff267431 */ /* 0x000fe200000001ff */
[----:B------:R-:W0:Y:S08]  /*1a60*/  MUFU.RCP R28, R31 ;  /* 0x0000001f001c7308 */ /* 0x000e300000001000 */
        /* <DEDUP_REMOVED lines=10> */
.L_x_22:
[----:B------:R-:W-:Y:S05]  /*1b10*/  BSYNC.RECONVERGENT B1 ;  /* 0x0000000000017941 */ /* 0x000fea0003800200 */
.L_x_21:
[----:B------:R-:W0:Y:S02]  /*1b20*/  LDC.64 R28, c[0x0][0x398] ;  /* 0x0000e600ff1c7b82 */ /* 0x000e240000000a00 */
[----:B0-----:R-:W2:Y:S01]  /*1b30*/  LDG.E R0, desc[UR12][R28.64] ;  /* 0x0000000c1c007981 */ /* 0x001ea2000c1e1900 */
[----:B------:R-:W-:Y:S01]  /*1b40*/  BSSY.RECONVERGENT B1, `(.L_x_23) ;  /* 0x0000059000017945 */ /* 0x000fe20003800200 */
[C---:B--2---:R-:W-:Y:S01]  /*1b50*/  FMUL R31, |R0|.reuse, 16777216 ;  /* 0x4b800000001f7820 */ /* 0x044fe20000400200 */
[----:B------:R-:W-:-:S04]  /*1b60*/  FSETP.GEU.AND P0, PT, |R0|, 1.175494350822287508e-38, PT ;  /* 0x008000000000780b */ /* 0x000fc80003f0e200 */
[----:B------:R-:W-:Y:S02]  /*1b70*/  FSEL R31, R31, |R0|, !P0 ;  /* 0x400000001f1f7208 */ /* 0x000fe40004000000 */
[----:B------:R-:W-:-:S03]  /*1b80*/  FSEL R35, RZ, -24, P0 ;  /* 0xc1c00000ff237808 */ /* 0x000fc60000000000 */
[----:B------:R-:W-:-:S05]  /*1b90*/  VIADD R32, R31, 0xc0cafb0d ;  /* 0xc0cafb0d1f207836 */ /* 0x000fca0000000000 */
[----:B------:R-:W-:-:S04]  /*1ba0*/  LOP3.LUT R34, R32, 0xff800000, RZ, 0xc0, !PT ;  /* 0xff80000020227812 */ /* 0x000fc800078ec0ff */
[-C--:B------:R-:W-:Y:S02]  /*1bb0*/  IADD3 R32, PT, PT, R31, -R34.reuse, RZ ;  /* 0x800000221f207210 */ /* 0x080fe40007ffe0ff */
[----:B------:R-:W-:-:S03]  /*1bc0*/  I2FP.F32.S32 R34, R34 ;  /* 0x0000002200227245 */ /* 0x000fc60000201400 */
[C---:B------:R-:W-:Y:S01]  /*1bd0*/  FADD R31, R32.reuse, 1 ;  /* 0x3f800000201f7421 */ /* 0x040fe20000000000 */
[----:B------:R-:W-:Y:S01]  /*1be0*/  FADD R33, R32, -1 ;  /* 0xbf80000020217421 */ /* 0x000fe20000000000 */
[----:B------:R-:W-:-:S03]  /*1bf0*/  FFMA R35, R34, 1.1920928955078125e-07, R35 ;  /* 0x3400000022237823 */ /* 0x000fc60000000023 */
[----:B------:R-:W-:Y:S01]  /*1c00*/  FADD R32, R33, R33 ;  /* 0x0000002121207221 */ /* 0x000fe20000000000 */
[----:B------:R-:W0:Y:S03]  /*1c10*/  MUFU.RCP R31, R31 ;  /* 0x0000001f001f7308 */ /* 0x000e260000001000 */
[----:B0-----:R-:W-:-:S04]  /*1c20*/  FMUL R32, R31, R32 ;  /* 0x000000201f207220 */ /* 0x001fc80000400000 */
[----:B------:R-:W-:-:S04]  /*1c30*/  FADD R39, R33, -R32 ;  /* 0x8000002021277221 */ /* 0x000fc80000000000 */
[----:B------:R-:W-:-:S04]  /*1c40*/  FADD R42, R39, R39 ;  /* 0x00000027272a7221 */ /* 0x000fc80000000000 */
[-C--:B------:R-:W-:Y:S01]  /*1c50*/  FFMA R34, R33, -R32.reuse, R42 ;  /* 0x8000002021227223 */ /* 0x080fe2000000002a */
[----:B------:R-:W-:Y:S02]  /*1c60*/  IMAD.MOV.U32 R42, RZ, RZ, 0x3a2c32e4 ;  /* 0x3a2c32e4ff2a7424 */ /* 0x000fe400078e00ff */
[C---:B------:R-:W-:Y:S01]  /*1c70*/  FMUL R33, R32.reuse, R32 ;  /* 0x0000002020217220 */ /* 0x040fe20000400000 */
[----:B------:R-:W-:Y:S01]  /*1c80*/  FMUL R34, R31, R34 ;  /* 0x000000221f227220 */ /* 0x000fe20000400000 */
[----:B------:R-:W-:Y:S02]  /*1c90*/  FFMA R31, R32, 1.4426950216293334961, R35 ;  /* 0x3fb8aa3b201f7823 */ /* 0x000fe40000000023 */
[----:B------:R-:W-:Y:S02]  /*1ca0*/  FFMA R42, R33, R42, 0.0032181653659790754318 ;  /* 0x3b52e7db212a7423 */ /* 0x000fe4000000002a */
[----:B------:R-:W-:Y:S02]  /*1cb0*/  FADD R35, R35, -R31 ;  /* 0x8000001f23237221 */ /* 0x000fe40000000000 */
[----:B------:R-:W-:-:S02]  /*1cc0*/  FFMA R42, R33, R42, 0.018033718690276145935 ;  /* 0x3c93bb73212a7423 */ /* 0x000fc4000000002a */
[----:B------:R-:W-:Y:S02]  /*1cd0*/  FFMA R35, R32, 1.4426950216293334961, R35 ;  /* 0x3fb8aa3b20237823 */ /* 0x000fe40000000023 */
[C---:B------:R-:W-:Y:S02]  /*1ce0*/  FFMA R42, R33.reuse, R42, 0.12022458761930465698 ;  /* 0x3df6384f212a7423 */ /* 0x040fe4000000002a */
[----:B------:R-:W-:Y:S02]  /*1cf0*/  FFMA R35, R34, 1.4426950216293334961, R35 ;  /* 0x3fb8aa3b22237823 */ /* 0x000fe40000000023 */
[----:B------:R-:W-:Y:S02]  /*1d00*/  FMUL R33, R33, R42 ;  /* 0x0000002a21217220 */ /* 0x000fe40000400000 */
[----:B------:R-:W-:Y:S02]  /*1d10*/  FFMA R35, R32, 1.9251366722983220825e-08, R35 ;  /* 0x32a55e3420237823 */ /* 0x000fe40000000023 */
        /* <DEDUP_REMOVED lines=9> */
[-C--:B------:R-:W-:Y:S01]  /*1db0*/  FFMA R31, R34, R19.reuse, -R32 ;  /* 0x00000013221f7223 */ /* 0x080fe20000000820 */
[C---:B------:R-:W-:Y:S02]  /*1dc0*/  FSETP.GT.AND P1, PT, |R32|.reuse, 152, PT ;  /* 0x431800002000780b */ /* 0x040fe40003f24200 */
[----:B------:R-:W-:Y:S01]  /*1dd0*/  FSETP.GEU.AND P2, PT, R32, RZ, PT ;  /* 0x000000ff2000720b */ /* 0x000fe20003f4e000 */
[----:B------:R-:W-:Y:S02]  /*1de0*/  FFMA R31, R42, R19, R31 ;  /* 0x000000132a1f7223 */ /* 0x000fe4000000001f */
[----:B------:R-:W1:Y:S01]  /*1df0*/  F2I.NTZ R39, R32 ;  /* 0x0000002000277305 */ /* 0x000e620000203100 */
[----:B0-----:R-:W-:Y:S01]  /*1e00*/  FADD R34, R32, -R33 ;  /* 0x8000002120227221 */ /* 0x001fe20000000000 */
[----:B------:R-:W-:-:S03]  /*1e10*/  FSETP.GT.AND P0, PT, R33, RZ, PT ;  /* 0x000000ff2100720b */ /* 0x000fc60003f04000 */
[----:B------:R-:W-:-:S04]  /*1e20*/  FADD R34, R31, R34 ;  /* 0x000000221f227221 */ /* 0x000fc80000000000 */
[----:B------:R-:W-:-:S04]  /*1e30*/  FFMA R31, R34, R35, 0.0013391353422775864601 ;  /* 0x3aaf85ed221f7423 */ /* 0x000fc80000000023 */
[----:B------:R-:W-:-:S04]  /*1e40*/  FFMA R31, R34, R31, 0.0096188392490148544312 ;  /* 0x3c1d9856221f7423 */ /* 0x000fc8000000001f */
[----:B------:R-:W-:-:S04]  /*1e50*/  FFMA R31, R34, R31, 0.055503588169813156128 ;  /* 0x3d6357bb221f7423 */ /* 0x000fc8000000001f */
[----:B------:R-:W-:-:S04]  /*1e60*/  FFMA R31, R34, R31, 0.24022644758224487305 ;  /* 0x3e75fdec221f7423 */ /* 0x000fc8000000001f */
[----:B------:R-:W-:Y:S01]  /*1e70*/  FFMA R35, R34, R31, 0.69314718246459960938 ;  /* 0x3f31721822237423 */ /* 0x000fe2000000001f */
[----:B------:R-:W-:-:S03]  /*1e80*/  FMUL R31, R19, 0.5 ;  /* 0x3f000000131f7820 */ /* 0x000fc60000400000 */
[----:B------:R-:W-:Y:S01]  /*1e90*/  FFMA R35, R34, R35, 1 ;  /* 0x3f80000022237423 */ /* 0x000fe20000000023 */
[----:B------:R-:W-:Y:S02]  /*1ea0*/  SEL R34, RZ, 0x83000000, P0 ;  /* 0x83000000ff227807 */ /* 0x000fe40000000000 */
[----:B------:R-:W-:Y:S01]  /*1eb0*/  FSETP.NEU.AND P0, PT, R19, RZ, PT ;  /* 0x000000ff1300720b */ /* 0x000fe20003f0d000 */
[----:B------:R-:W0:Y:S01]  /*1ec0*/  FRND.TRUNC R31, R31 ;  /* 0x0000001f001f7307 */ /* 0x000e22000020d000 */
[----:B------:R-:W-:Y:S01]  /*1ed0*/  IADD3 R42, PT, PT, R34, 0x7f000000, RZ ;  /* 0x7f000000222a7810 */ /* 0x000fe20007ffe0ff */
[----:B-1----:R-:W-:Y:S01]  /*1ee0*/  IMAD R34, R39, 0x800000, -R34 ;  /* 0x0080000027227824 */ /* 0x002fe200078e0a22 */
[----:B------:R-:W-:-:S03]  /*1ef0*/  FSETP.EQ.OR P0, PT, R0, 1, !P0 ;  /* 0x3f8000000000780b */ /* 0x000fc60004702400 */
[----:B------:R-:W-:-:S04]  /*1f00*/  FMUL R35, R35, R42 ;  /* 0x0000002a23237220 */ /* 0x000fc80000400000 */
[----:B------:R-:W-:Y:S01]  /*1f10*/  FMUL R34, R35, R34 ;  /* 0x0000002223227220 */ /* 0x000fe20000400000 */
[----:B------:R-:W-:Y:S01]  /*1f20*/  @P1 FSEL R34, RZ, +INF , !P2 ;  /* 0x7f800000ff221808 */ /* 0x000fe20005000000 */
[----:B0-----:R-:W-:-:S04]  /*1f30*/  FADD R32, R31, R31 ;  /* 0x0000001f1f207221 */ /* 0x001fc80000000000 */
[----:B------:R-:W-:Y:S05]  /*1f40*/  @P0 BRA `(.L_x_24) ;  /* 0x0000000000600947 */ /* 0x000fea0003800000 */
[----:B------:R-:W-:-:S04]  /*1f50*/  FSETP.NAN.AND P0, PT, |R19|, |R19|, PT ;  /* 0x400000131300720b */ /* 0x000fc80003f08200 */
[----:B------:R-:W-:-:S13]  /*1f60*/  FSETP.NUM.AND P0, PT, |R0|, |R0|, !P0 ;  /* 0x400000000000720b */ /* 0x000fda0004707200 */
[----:B------:R-:W-:Y:S01]  /*1f70*/  @!P0 FADD R38, R0, R19 ;  /* 0x0000001300268221 */ /* 0x000fe20000000000 */
[----:B------:R-:W-:Y:S06]  /*1f80*/  @!P0 BRA `(.L_x_24) ;  /* 0x0000000000508947 */ /* 0x000fec0003800000 */
[----:B------:R-:W-:Y:S01]  /*1f90*/  FSETP.NEU.AND P0, PT, |R0|, +INF , PT ;  /* 0x7f8000000000780b */ /* 0x000fe20003f0d200 */
[----:B------:R-:W-:Y:S01]  /*1fa0*/  FADD R32, -R32, R19 ;  /* 0x0000001320207221 */ /* 0x000fe20000000100 */
        /* <DEDUP_REMOVED lines=8> */
.L_x_25:
[----:B------:R-:W-:Y:S02]  /*2030*/  FSETP.NEU.AND P0, PT, |R19|, +INF , PT ;  /* 0x7f8000001300780b */ /* 0x000fe40003f0d200 */
[----:B------:R-:W-:-:S13]  /*2040*/  FSETP.EQ.AND P1, PT, R0, -1, PT ;  /* 0xbf8000000000780b */ /* 0x000fda0003f22000 */
[----:B------:R-:W-:Y:S05]  /*2050*/  @!P0 BRA P1, `(.L_x_24) ;  /* 0x00000000001c8947 */ /* 0x000fea0000800000 */
[----:B------:R-:W-:Y:S01]  /*2060*/  FSETP.GEU.AND P1, PT, R0, RZ, PT ;  /* 0x000000ff0000720b */ /* 0x000fe20003f2e000 */
[----:B------:R-:W-:-:S12]  /*2070*/  IMAD.MOV.U32 R38, RZ, RZ, R34 ;  /* 0x000000ffff267224 */ /* 0x000fd800078e0022 */
[----:B------:R-:W0:Y:S01]  /*2080*/  @!P1 FRND.FLOOR R0, R19 ;  /* 0x0000001300009307 */ /* 0x000e220000205000 */
[----:B------:R-:W-:Y:S02]  /*2090*/  @!P1 FSETP.NEU.AND P2, PT, |R32|, 1, PT ;  /* 0x3f8000002000980b */ /* 0x000fe40003f4d200 */
[----:B0-----:R-:W-:Y:S02]  /*20a0*/  @!P1 FSETP.NEU.AND P0, PT, R19, R0, PT ;  /* 0x000000001300920b */ /* 0x001fe40003f0d000 */
[----:B------:R-:W-:-:S04]  /*20b0*/  @!P1 FSEL R0, R34, -R34, P2 ;  /* 0x8000002222009208 */ /* 0x000fc80001000000 */
[----:B------:R-:W-:-:S07]  /*20c0*/  @!P1 FSEL R38, R0, +QNAN , !P0 ;  /* 0x7fffffff00269808 */ /* 0x000fce0004000000 */
.L_x_24:
[----:B------:R-:W-:Y:S05]  /*20d0*/  BSYNC.RECONVERGENT B1 ;  /* 0x0000000000017941 */ /* 0x000fea0003800200 */
.L_x_23:
[----:B------:R-:W2:Y:S01]  /*20e0*/  LDG.E R19, desc[UR12][R28.64+0x14] ;  /* 0x0000140c1c137981 */ /* 0x000ea2000c1e1900 */
[----:B------:R-:W-:-:S04]  /*20f0*/  FADD R38, -R38, 1 ;  /* 0x3f80000026267421 */ /* 0x000fc80000000100 */
[----:B--2---:R-:W-:-:S07]  /*2100*/  FMUL R19, R38, R19 ;  /* 0x0000001326137220 */ /* 0x004fce0000400000 */
.L_x_20:
[----:B------:R-:W-:Y:S05]  /*2110*/  BSYNC.RECONVERGENT B0 ;  /* 0x0000000000007941 */ /* 0x000fea0003800200 */
.L_x_6:
[----:B------:R-:W-:Y:S01]  /*2120*/  ULEA UR6, UR10, UR9, 0x1 ;  /* 0x000000090a067291 */ /* 0x000fe2000f8e08ff */
[----:B------:R-:W-:Y:S01]  /*2130*/  FADD R40, R19, R40 ;  /* 0x0000002813287221 */ /* 0x000fe20000000000 */
[----:B------:R-:W-:Y:S02]  /*2140*/  HFMA2 R19, -RZ, RZ, 0, 0 ;  /* 0x00000000ff137431 */ /* 0x000fe400000001ff */
[----:B------:R-:W-:-:S09]  /*2150*/  UISETP.GE.AND UP0, UPT, UR4, UR6, UPT ;  /* 0x000000060400728c */ /* 0x000fd2000bf06270 */
[----:B------:R-:W-:Y:S05]  /*2160*/  BRA.U !UP0, `(.L_x_26) ;  /* 0x0000000908887547 */ /* 0x000fea000b800000 */
[----:B------:R-:W-:Y:S01]  /*2170*/  UIADD3 UR8, UPT, UPT, UR4, -UR6, URZ ;  /* 0x8000000604087290 */ /* 0x000fe2000fffe0ff */
[----:B------:R-:W-:-:S03]  /*2180*/  IMAD.MOV.U32 R0, RZ, RZ, RZ ;  /* 0x000000ffff007224 */ /* 0x000fc600078e00ff */
[----:B------:R-:W-:-:S09]  /*2190*/  UISETP.GE.AND UP0, UPT, UR8, URZ, UPT ;  /* 0x000000ff0800728c */ /* 0x000fd2000bf06270 */
[----:B------:R-:W-:Y:S05]  /*21a0*/  BRA.U !UP0, `(.L_x_27) ;  /* 0x00000009086c7547 */ /* 0x000fea000b800000 */
[----:B------:R-:W0:Y:S02]  /*21b0*/  LDC.64 R28, c[0x0][0x390] ;  /* 0x0000e400ff1c7b82 */ /* 0x000e240000000a00 */
[----:B0-----:R-:W2:Y:S02]  /*21c0*/  LDG.E R39, desc[UR12][R28.64+0x24] ;  /* 0x0000240c1c277981 */ /* 0x001ea4000c1e1900 */
[----:B--2---:R-:W-:-:S13]  /*21d0*/  ISETP.LT.AND P0, PT, R39, UR9, PT ;  /* 0x0000000927007c0c */ /* 0x004fda000bf01270 */
[----:B------:R-:W-:Y:S05]  /*21e0*/  @P0 BRA `(.L_x_27) ;  /* 0x00000008005c0947 */ /* 0x000fea0003800000 */
[----:B------:R-:W-:Y:S01]  /*21f0*/  HFMA2 R38, -RZ, RZ, 0, 0 ;  /* 0x00000000ff267431 */ /* 0x000fe200000001ff */
[----:B------:R-:W-:Y:S01]  /*2200*/  BSSY.RECONVERGENT B0, `(.L_x_27) ;  /* 0x0000095000007945 */ /* 0x000fe20003800200 */
[----:B------:R-:W-:-:S07]  /*2210*/  IMAD.MOV.U32 R0, RZ, RZ, RZ ;  /* 0x000000ffff007224 */ /* 0x000fce00078e00ff */
.L_x_38:
[----:B------:R-:W-:Y:S01]  /*2220*/  IMAD.U32 R19, RZ, RZ, UR10 ;  /* 0x0000000aff137e24 */ /* 0x000fe2000f8e00ff */
[----:B------:R-:W-:Y:S01]  /*2230*/  BSSY.RECONVERGENT B1, `(.L_x_28) ;  /* 0x000008c000017945 */ /* 0x000fe20003800200 */
[----:B------:R-:W-:-:S03]  /*2240*/  IMAD.U32 R34, RZ, RZ, UR9 ;  /* 0x00000009ff227e24 */ /* 0x000fc6000f8e00ff */
[----:B------:R-:W-:-:S07]  /*2250*/  LEA R19, R19, R38, 0x1 ;  /* 0x0000002613137211 */ /* 0x000fce00078e08ff */
.L_x_37:
[----:B------:R-:W-:-:S05]  /*2260*/  IMAD.IADD R31, R19, 0x1, R34 ;  /* 0x00000001131f7824 */ /* 0x000fca00078e0222 */
[----:B------:R-:W-:-:S13]  /*2270*/  ISETP.GT.AND P0, PT, R31, UR4, PT ;  /* 0x000000041f007c0c */ /* 0x000fda000bf04270 */
[----:B------:R-:W-:Y:S05]  /*2280*/  @P0 BRA `(.L_x_29) ;  /* 0x0000000800180947 */ /* 0x000fea0003800000 */
[----:B------:R-:W-:-:S09]  /*2290*/  UISETP.GE.AND UP0, UPT, UR10, 0x1, UPT ;  /* 0x000000010a00788c */ /* 0x000fd2000bf06270 */
[----:B------:R-:W-:Y:S05]  /*22a0*/  BRA.U !UP0, `(.L_x_30) ;  /* 0x0000000108607547 */ /* 0x000fea000b800000 */
[----:B------:R-:W-:Y:S01]  /*22b0*/  BSSY.RELIABLE B2, `(.L_x_31) ;  /* 0x0000080000027945 */ /* 0x000fe20003800100 */
[----:B------:R-:W-:-:S07]  /*22c0*/  MOV R35, RZ ;  /* 0x000000ff00237202 */ /* 0x000fce0000000f00 */
.L_x_33:
[----:B------:R-:W-:Y:S02]  /*22d0*/  IMAD.IADD R32, R35, 0x1, R38 ;  /* 0x0000000123207824 */ /* 0x000fe400078e0226 */
[----:B------:R-:W-:-:S03]  /*22e0*/  IMAD.U32 R41, RZ, RZ, UR5 ;  /* 0x00000005ff297e24 */ /* 0x000fc6000f8e00ff */
[----:B------:R-:W-:-:S13]  /*22f0*/  ISETP.GE.U32.AND P0, PT, R32, UR7, PT ;  /* 0x0000000720007c0c */ /* 0x000fda000bf06070 */
[----:B------:R-:W-:-:S04]  /*2300*/  @!P0 IADD3 R32, P1, PT, R32, R5, RZ ;  /* 0x0000000520208210 */ /* 0x000fc80007f3e0ff */
[----:B------:R-:W-:-:S05]  /*2310*/  @!P0 IADD3.X R33, PT, PT, RZ, R7, RZ, P1, !PT ;  /* 0x00000007ff218210 */ /* 0x000fca0000ffe4ff */
[----:B------:R-:W2:Y:S01]  /*2320*/  @!P0 LDG.E.U8 R41, desc[UR12][R32.64] ;  /* 0x0000000c20298981 */ /* 0x000ea2000c1e1100 */
[----:B------:R-:W-:-:S04]  /*2330*/  LOP3.LUT R28, RZ, R35, RZ, 0x33, !PT ;  /* 0x00000023ff1c7212 */ /* 0x000fc800078e33ff */
[----:B------:R-:W-:-:S04]  /*2340*/  IADD3 R42, PT, PT, R31, R28, RZ ;  /* 0x0000001c1f2a7210 */ /* 0x000fc80007ffe0ff */
[----:B------:R-:W-:-:S13]  /*2350*/  ISETP.GE.AND P0, PT, R42, UR7, PT ;  /* 0x000000072a007c0c */ /* 0x000fda000bf06270 */
[----:B------:R-:W-:-:S04]  /*2360*/  @!P0 IADD3 R28, P1, PT, R42, R5, RZ ;  /* 0x000000052a1c8210 */ /* 0x000fc80007f3e0ff */
[----:B------:R-:W-:Y:S01]  /*2370*/  @!P0 LEA.HI.X.SX32 R29, R42, R7, 0x1, P1 ;  /* 0x000000072a1d8211 */ /* 0x000fe200008f0eff */
[----:B------:R-:W-:-:S06]  /*2380*/  IMAD.U32 R42, RZ, RZ, UR5 ;  /* 0x00000005ff2a7e24 */ /* 0x000fcc000f8e00ff */
[----:B------:R-:W3:Y:S01]  /*2390*/  @!P0 LDG.E.U8 R42, desc[UR12][R28.64] ;  /* 0x0000000c1c2a8981 */ /* 0x000ee2000c1e1100 */
[----:B------:R-:W-:Y:S02]  /*23a0*/  UMOV UR8, 0x48 ;  /* 0x0000004800087882 */ /* 0x000fe40000000000 */
[----:B--2---:R-:W-:-:S06]  /*23b0*/  LEA R41, R41, UR8, 0x2 ;  /* 0x0000000829297c11 */ /* 0x004fcc000f8e10ff */
[----:B------:R-:W3:Y:S02]  /*23c0*/  LDC R41, c[0x3][R41] ;  /* 0x00c0000029297b82 */ /* 0x000ee40000000800 */
[----:B---3--:R-:W-:-:S13]  /*23d0*/  ISETP.NE.AND P0, PT, R41, R42, PT ;  /* 0x0000002a2900720c */ /* 0x008fda0003f05270 */
[----:B------:R-:W-:Y:S05]  /*23e0*/  @P0 BRA `(.L_x_32) ;  /* 0x0000000400b00947 */ /* 0x000fea0003800000 */
[----:B------:R-:W-:-:S04]  /*23f0*/  IADD3 R35, PT, PT, R35, 0x1, RZ ;  /* 0x0000000123237810 */ /* 0x000fc80007ffe0ff */
[----:B------:R-:W-:-:S13]  /*2400*/  ISETP.GE.AND P0, PT, R35, UR10, PT ;  /* 0x0000000a23007c0c */ /* 0x000fda000bf06270 */
[----:B------:R-:W-:Y:S05]  /*2410*/  @P0 BREAK.RELIABLE B2 ;  /* 0x0000000000020942 */ /* 0x000fea0003800100 */
[----:B------:R-:W-:Y:S05]  /*2420*/  @!P0 BRA `(.L_x_33) ;  /* 0xfffffffc00a88947 */ /* 0x000fea000383ffff */
.L_x_30:
[----:B------:R-:W-:-:S04]  /*2430*/  I2FP.F32.S32 R31, UR10 ;  /* 0x0000000a001f7c45 */ /* 0x000fc80008201400 */
        /* <DEDUP_REMOVED lines=8> */
[----:B------:R-:W-:Y:S01]  /*24c0*/  IMAD.MOV.U32 R0, RZ, RZ, R31 ;  /* 0x000000ffff007224 */ /* 0x000fe200078e001f */
[----:B------:R-:W-:-:S07]  /*24d0*/  MOV R28, 0x24f0 ;  /* 0x000024f0001c7802 */ /* 0x000fce0000000f00 */
[----:B------:R-:W-:Y:S05]  /*24e0*/  CALL.REL.NOINC `($__internal_0_$__cuda_sm3x_div_rn_noftz_f32_slowpath) ;  /* 0x0000001000187944 */ /* 0x000fea0003c00000 */
.L_x_34:
[----:B------:R-:W0:Y:S02]  /*24f0*/  LDC.64 R28, c[0x0][0x398] ;  /* 0x0000e600ff1c7b82 */ /* 0x000e240000000a00 */
[----:B0-----:R-:W2:Y:S01]  /*2500*/  LDG.E R29, desc[UR12][R28.64+0x8] ;  /* 0x0000080c1c1d7981 */ /* 0x001ea2000c1e1900 */
[----:B------:R-:W-:Y:S02]  /*2510*/  HFMA2 R41, -RZ, RZ, 0.771484375, 0.21533203125 ;  /* 0x3a2c32e4ff297431 */ /* 0x000fe400000001ff */
[C---:B--2---:R-:W-:Y:S01]  /*2520*/  FMUL R32, |R29|.reuse, 16777216 ;  /* 0x4b8000001d207820 */ /* 0x044fe20000400200 */
[C---:B------:R-:W-:Y:S02]  /*2530*/  FSETP.GEU.AND P0, PT, |R29|.reuse, 1.175494350822287508e-38, PT ;  /* 0x008000001d00780b */ /* 0x040fe40003f0e200 */
[----:B------:R-:W-:Y:S02]  /*2540*/  FSETP.NEU.AND P2, PT, R29, 1, PT ;  /* 0x3f8000001d00780b */ /* 0x000fe40003f4d000 */
[----:B------:R-:W-:-:S02]  /*2550*/  FSEL R32, R32, |R29|, !P0 ;  /* 0x4000001d20207208 */ /* 0x000fc40004000000 */
[----:B------:R-:W-:Y:S02]  /*2560*/  FSEL R31, RZ, -24, P0 ;  /* 0xc1c00000ff1f7808 */ /* 0x000fe40000000000 */
[----:B------:R-:W-:-:S04]  /*2570*/  IADD3 R19, PT, PT, R32, -0x3f3504f3, RZ ;  /* 0xc0cafb0d20137810 */ /* 0x000fc80007ffe0ff */
[----:B------:R-:W-:-:S05]  /*2580*/  LOP3.LUT R33, R19, 0xff800000, RZ, 0xc0, !PT ;  /* 0xff80000013217812 */ /* 0x000fca00078ec0ff */
[----:B------:R-:W-:-:S04]  /*2590*/  IMAD.IADD R32, R32, 0x1, -R33 ;  /* 0x0000000120207824 */ /* 0x000fc800078e0a21 */
[C---:B------:R-:W-:Y:S01]  /*25a0*/  FADD R19, R32.reuse, 1 ;  /* 0x3f80000020137421 */ /* 0x040fe20000000000 */
[----:B------:R-:W-:-:S04]  /*25b0*/  FADD R35, R32, -1 ;  /* 0xbf80000020237421 */ /* 0x000fc80000000000 */
[----:B------:R-:W-:Y:S01]  /*25c0*/  FADD R32, R35, R35 ;  /* 0x0000002323207221 */ /* 0x000fe20000000000 */
[----:B------:R-:W0:Y:S03]  /*25d0*/  MUFU.RCP R19, R19 ;  /* 0x0000001300137308 */ /* 0x000e260000001000 */
[----:B0-----:R-:W-:Y:S01]  /*25e0*/  FMUL R28, R19, R32 ;  /* 0x00000020131c7220 */ /* 0x001fe20000400000 */
[----:B------:R-:W-:-:S03]  /*25f0*/  I2FP.F32.S32 R32, R33 ;  /* 0x0000002100207245 */ /* 0x000fc60000201400 */
[C---:B------:R-:W-:Y:S02]  /*2600*/  FADD R34, R35.reuse, -R28 ;  /* 0x8000001c23227221 */ /* 0x040fe40000000000 */
[----:B------:R-:W-:Y:S01]  /*2610*/  FFMA R33, R32, 1.1920928955078125e-07, R31 ;  /* 0x3400000020217823 */ /* 0x000fe2000000001f */
[-C--:B------:R-:W-:Y:S01]  /*2620*/  FMUL R32, R28, R28.reuse ;  /* 0x0000001c1c207220 */ /* 0x080fe20000400000 */
[----:B------:R-:W-:Y:S02]  /*2630*/  FADD R34, R34, R34 ;  /* 0x0000002222227221 */ /* 0x000fe40000000000 */
[----:B------:R-:W-:Y:S02]  /*2640*/  FFMA R31, R28, 1.4426950216293334961, R33 ;  /* 0x3fb8aa3b1c1f7823 */ /* 0x000fe40000000021 */
[----:B------:R-:W-:Y:S01]  /*2650*/  FFMA R34, R35, -R28, R34 ;  /* 0x8000001c23227223 */ /* 0x000fe20000000022 */
[----:B------:R-:W-:Y:S01]  /*2660*/  FFMA R35, R32, R41, 0.0032181653659790754318 ;  /* 0x3b52e7db20237423 */ /* 0x000fe20000000029 */
[----:B------:R-:W-:-:S02]  /*2670*/  FADD R33, R33, -R31 ;  /* 0x8000001f21217221 */ /* 0x000fc40000000000 */
[----:B------:R-:W-:Y:S01]  /*2680*/  FMUL R34, R19, R34 ;  /* 0x0000002213227220 */ /* 0x000fe20000400000 */
[----:B------:R-:W-:Y:S01]  /*2690*/  FFMA R35, R32, R35, 0.018033718690276145935 ;  /* 0x3c93bb7320237423 */ /* 0x000fe20000000023 */
[----:B------:R-:W-:-:S03]  /*26a0*/  FFMA R33, R28, 1.4426950216293334961, R33 ;  /* 0x3fb8aa3b1c217823 */ /* 0x000fc60000000021 */
[----:B------:R-:W-:Y:S01]  /*26b0*/  FFMA R35, R32, R35, 0.12022458761930465698 ;  /* 0x3df6384f20237423 */ /* 0x000fe20000000023 */
[----:B------:R-:W-:-:S03]  /*26c0*/  FFMA R33, R34, 1.4426950216293334961, R33 ;  /* 0x3fb8aa3b22217823 */ /* 0x000fc60000000021 */
[----:B------:R-:W-:Y:S01]  /*26d0*/  FMUL R35, R32, R35 ;  /* 0x0000002320237220 */ /* 0x000fe20000400000 */
[----:B------:R-:W-:-:S03]  /*26e0*/  FFMA R33, R28, 1.9251366722983220825e-08, R33 ;  /* 0x32a55e341c217823 */ /* 0x000fc60000000021 */
[----:B------:R-:W-:-:S04]  /*26f0*/  FMUL R19, R35, 3 ;  /* 0x4040000023137820 */ /* 0x000fc80000400000 */
[----:B------:R-:W-:-:S04]  /*2700*/  FFMA R34, R34, R19, R33 ;  /* 0x0000001322227223 */ /* 0x000fc80000000021 */
[----:B------:R-:W-:-:S04]  /*2710*/  FFMA R34, R28, R35, R34 ;  /* 0x000000231c227223 */ /* 0x000fc80000000022 */
[----:B------:R-:W-:-:S04]  /*2720*/  FADD R32, R31, R34 ;  /* 0x000000221f207221 */ /* 0x000fc80000000000 */
[----:B------:R-:W-:Y:S01]  /*2730*/  FMUL R19, R32, R0 ;  /* 0x0000000020137220 */ /* 0x000fe20000400000 */
[----:B------:R-:W-:-:S03]  /*2740*/  FADD R31, -R31, R32 ;  /* 0x000000201f1f7221 */ /* 0x000fc60000000100 */
[----:B------:R-:W0:Y:S01]  /*2750*/  FRND R28, R19 ;  /* 0x00000013001c7307 */ /* 0x000e220000201000 */
[----:B------:R-:W-:Y:S01]  /*2760*/  FADD R31, R34, -R31 ;  /* 0x8000001f221f7221 */ /* 0x000fe20000000000 */
[-C--:B------:R-:W-:Y:S01]  /*2770*/  FFMA R32, R32, R0.reuse, -R19 ;  /* 0x0000000020207223 */ /* 0x080fe20000000813 */
[----:B------:R-:W-:Y:S01]  /*2780*/  IMAD.MOV.U32 R34, RZ, RZ, 0x391fcb8e ;  /* 0x391fcb8eff227424 */ /* 0x000fe200078e00ff */
[----:B------:R-:W-:Y:S02]  /*2790*/  FSETP.GEU.AND P1, PT, R19, RZ, PT ;  /* 0x000000ff1300720b */ /* 0x000fe40003f2e000 */
[----:B------:R-:W-:Y:S02]  /*27a0*/  FFMA R31, R31, R0, R32 ;  /* 0x000000001f1f7223 */ /* 0x000fe40000000020 */
[----:B------:R-:W-:Y:S01]  /*27b0*/  F2I.NTZ R33, R19 ;  /* 0x0000001300217305 */ /* 0x000fe20000203100 */
[----:B0-----:R-:W-:Y:S01]  /*27c0*/  FADD R32, R19, -R28 ;  /* 0x8000001c13207221 */ /* 0x001fe20000000000 */
[----:B------:R-:W-:Y:S01]  /*27d0*/  FSETP.GT.AND P0, PT, R28, RZ, PT ;  /* 0x000000ff1c00720b */ /* 0x000fe20003f04000 */
[----:B------:R-:W-:-:S02]  /*27e0*/  FMUL R28, R0, 0.5 ;  /* 0x3f000000001c7820 */ /* 0x000fc40000400000 */
[----:B------:R-:W-:-:S04]  /*27f0*/  FADD R31, R31, R32 ;  /* 0x000000201f1f7221 */ /* 0x000fc80000000000 */
[C---:B------:R-:W-:Y:S01]  /*2800*/  FFMA R32, R31.reuse, R34, 0.0013391353422775864601 ;  /* 0x3aaf85ed1f207423 */ /* 0x040fe20000000022 */
[----:B------:R-:W0:Y:S01]  /*2810*/  FRND.TRUNC R28, R28 ;  /* 0x0000001c001c7307 */ /* 0x000e22000020d000 */
[----:B------:R-:W-:Y:S02]  /*2820*/  SEL R34, RZ, 0x83000000, P0 ;  /* 0x83000000ff227807 */ /* 0x000fe40000000000 */
[----:B------:R-:W-:Y:S01]  /*2830*/  FFMA R32, R31, R32, 0.0096188392490148544312 ;  /* 0x3c1d98561f207423 */ /* 0x000fe20000000020 */
[----:B------:R-:W-:-:S03]  /*2840*/  FSETP.GT.AND P0, PT, |R19|, 152, PT ;  /* 0x431800001300780b */ /* 0x000fc60003f04200 */
[----:B------:R-:W-:-:S04]  /*2850*/  FFMA R32, R31, R32, 0.055503588169813156128 ;  /* 0x3d6357bb1f207423 */ /* 0x000fc80000000020 */
[----:B------:R-:W-:-:S04]  /*2860*/  FFMA R32, R31, R32, 0.24022644758224487305 ;  /* 0x3e75fdec1f207423 */ /* 0x000fc80000000020 */
[----:B------:R-:W-:Y:S01]  /*2870*/  FFMA R32, R31, R32, 0.69314718246459960938 ;  /* 0x3f3172181f207423 */ /* 0x000fe20000000020 */
[----:B0-----:R-:W-:-:S03]  /*2880*/  FADD R19, R28, R28 ;  /* 0x0000001c1c137221 */ /* 0x001fc60000000000 */
[----:B------:R-:W-:Y:S01]  /*2890*/  FFMA R32, R31, R32, 1 ;  /* 0x3f8000001f207423 */ /* 0x000fe20000000020 */
[----:B------:R-:W-:Y:S01]  /*28a0*/  IADD3 R31, PT, PT, R34, 0x7f000000, RZ ;  /* 0x7f000000221f7810 */ /* 0x000fe20007ffe0ff */
[----:B------:R-:W-:-:S04]  /*28b0*/  IMAD R34, R33, 0x800000, -R34 ;  /* 0x0080000021227824 */ /* 0x000fc800078e0a22 */
[----:B------:R-:W-:-:S04]  /*28c0*/  FMUL R31, R32, R31 ;  /* 0x0000001f201f7220 */ /* 0x000fc80000400000 */
[----:B------:R-:W-:Y:S01]  /*28d0*/  FMUL R34, R31, R34 ;  /* 0x000000221f227220 */ /* 0x000fe20000400000 */
[----:B------:R-:W-:Y:S02]  /*28e0*/  MOV R31, 0x3f800000 ;  /* 0x3f800000001f7802 */ /* 0x000fe40000000f00 */
[----:B------:R-:W-:Y:S01]  /*28f0*/  @P0 FSEL R34, RZ, +INF , !P1 ;  /* 0x7f800000ff220808 */ /* 0x000fe20004800000 */
[----:B------:R-:W-:Y:S06]  /*2900*/  @!P2 BRA `(.L_x_35) ;  /* 0x000000000060a947 */ /* 0x000fec0003800000 */
[----:B------:R-:W-:Y:S01]  /*2910*/  FSETP.NAN.AND P0, PT, |R0|, |R0|, PT ;  /* 0x400000000000720b */ /* 0x000fe20003f08200 */
[----:B------:R-:W-:Y:S03]  /*2920*/  BSSY.RECONVERGENT B3, `(.L_x_35) ;  /* 0x0000016000037945 */ /* 0x000fe60003800200 */
[----:B------:R-:W-:-:S13]  /*2930*/  FSETP.NUM.AND P0, PT, |R29|, |R29|, !P0 ;  /* 0x4000001d1d00720b */ /* 0x000fda0004707200 */
[----:B------:R-:W-:Y:S01]  /*2940*/  @!P0 FADD R31, R29, R0 ;  /* 0x000000001d1f8221 */ /* 0x000fe20000000000 */
[----:B------:R-:W-:Y:S06]  /*2950*/  @!P0 BRA `(.L_x_36) ;  /* 0x0000000000488947 */ /* 0x000fec0003800000 */
[----:B------:R-:W-:Y:S01]  /*2960*/  FSETP.NEU.AND P0, PT, |R29|, +INF , PT ;  /* 0x7f8000001d00780b */ /* 0x000fe20003f0d200 */
[----:B------:R-:W-:-:S03]  /*2970*/  FADD R28, -R19, R0 ;  /* 0x00000000131c7221 */ /* 0x000fc60000000100 */
[----:B------:R-:W-:-:S04]  /*2980*/  FSETP.NEU.AND P0, PT, R29, RZ, P0 ;  /* 0x000000ff1d00720b */ /* 0x000fc8000070d000 */
[----:B------:R-:W-:-:S09]  /*2990*/  FSETP.NEU.AND P1, PT, |R28|, 1, !P0 ;  /* 0x3f8000001c00780b */ /* 0x000fd2000472d200 */
[----:B------:R-:W-:-:S05]  /*29a0*/  @!P0 FADD R19, R29, R29 ;  /* 0x0000001d1d138221 */ /* 0x000fca0000000000 */
[----:B------:R-:W-:-:S05]  /*29b0*/  @P1 LOP3.LUT R19, R19, 0x7fffffff, RZ, 0xc0, !PT ;  /* 0x7fffffff13131812 */ /* 0x000fca00078ec0ff */
[----:B------:R-:W-:Y:S01]  /*29c0*/  @!P0 IMAD.MOV.U32 R31, RZ, RZ, R19 ;  /* 0x000000ffff1f8224 */ /* 0x000fe200078e0013 */
[----:B------:R-:W-:Y:S06]  /*29d0*/  @!P0 BRA `(.L_x_36) ;  /* 0x0000000000288947 */ /* 0x000fec0003800000 */
[----:B------:R-:W-:Y:S02]  /*29e0*/  FSETP.NEU.AND P0, PT, |R0|, +INF , PT ;  /* 0x7f8000000000780b */ /* 0x000fe40003f0d200 */
[----:B------:R-:W-:-:S13]  /*29f0*/  FSETP.EQ.AND P1, PT, R29, -1, PT ;  /* 0xbf8000001d00780b */ /* 0x000fda0003f22000 */
[----:B------:R-:W-:Y:S05]  /*2a00*/  @!P0 BRA P1, `(.L_x_36) ;  /* 0x00000000001c8947 */ /* 0x000fea0000800000 */
[----:B------:R-:W-:Y:S02]  /*2a10*/  FSETP.GEU.AND P1, PT, R29, RZ, PT ;  /* 0x000000ff1d00720b */ /* 0x000fe40003f2e000 */
[----:B------:R-:W-:-:S11]  /*2a20*/  MOV R31, R34 ;  /* 0x00000022001f7202 */ /* 0x000fd60000000f00 */
[----:B------:R-:W0:Y:S01]  /*2a30*/  @!P1 FRND.FLOOR R19, R0 ;  /* 0x0000000000139307 */ /* 0x000e220000205000 */
[----:B------:R-:W-:Y:S02]  /*2a40*/  @!P1 FSETP.NEU.AND P2, PT, |R28|, 1, PT ;  /* 0x3f8000001c00980b */ /* 0x000fe40003f4d200 */
[----:B0-----:R-:W-:Y:S02]  /*2a50*/  @!P1 FSETP.NEU.AND P0, PT, R0, R19, PT ;  /* 0x000000130000920b */ /* 0x001fe40003f0d000 */
[----:B------:R-:W-:-:S04]  /*2a60*/  @!P1 FSEL R19, R34, -R34, P2 ;  /* 0x8000002222139208 */ /* 0x000fc80001000000 */
[----:B------:R-:W-:-:S07]  /*2a70*/  @!P1 FSEL R31, R19, +QNAN , !P0 ;  /* 0x7fffffff131f9808 */ /* 0x000fce0004000000 */
.L_x_36:
[----:B------:R-:W-:Y:S05]  /*2a80*/  BSYNC.RECONVERGENT B3 ;  /* 0x0000000000037941 */ /* 0x000fea0003800200 */
.L_x_35:
[----:B------:R-:W-:Y:S01]  /*2a90*/  FADD R0, -R31, 1 ;  /* 0x3f8000001f007421 */ /* 0x000fe20000000100 */
[----:B------:R-:W-:Y:S06]  /*2aa0*/  BRA `(.L_x_29) ;  /* 0x0000000000107947 */ /* 0x000fec0003800000 */
.L_x_32:
[----:B------:R-:W-:Y:S05]  /*2ab0*/  BSYNC.RELIABLE B2 ;  /* 0x0000000000027941 */ /* 0x000fea0003800100 */
.L_x_31:
[C---:B------:R-:W-:Y:S01]  /*2ac0*/  ISETP.GE.AND P0, PT, R34.reuse, R39, PT ;  /* 0x000000272200720c */ /* 0x040fe20003f06270 */
[----:B------:R-:W-:-:S12]  /*2ad0*/  VIADD R34, R34, 0x1 ;  /* 0x0000000122227836 */ /* 0x000fd80000000000 */
[----:B------:R-:W-:Y:S05]  /*2ae0*/  @!P0 BRA `(.L_x_37) ;  /* 0xfffffff400dc8947 */ /* 0x000fea000383ffff */
.L_x_29:
[----:B------:R-:W-:Y:S05]  /*2af0*/  BSYNC.RECONVERGENT B1 ;  /* 0x0000000000017941 */ /* 0x000fea0003800200 */
.L_x_28:
[----:B------:R-:W-:Y:S01]  /*2b00*/  UIADD3 UR8, UPT, UPT, UR4, -UR6, URZ ;  /* 0x8000000604087290 */ /* 0x000fe2000fffe0ff */
[----:B------:R-:W-:-:S05]  /*2b10*/  FSETP.GEU.AND P1, PT, R0, RZ, PT ;  /* 0x000000ff0000720b */ /* 0x000fca0003f2e000 */
[C---:B------:R-:W-:Y:S02]  /*2b20*/  ISETP.GE.AND P0, PT, R38.reuse, UR8, PT ;  /* 0x0000000826007c0c */ /* 0x040fe4000bf06270 */
[----:B------:R-:W-:-:S11]  /*2b30*/  IADD3 R38, PT, PT, R38, 0x1, RZ ;  /* 0x0000000126267810 */ /* 0x000fd60007ffe0ff */
[----:B------:R-:W-:Y:S05]  /*2b40*/  @!P0 BRA P1, `(.L_x_38) ;  /* 0xfffffff400b48947 */ /* 0x000fea000083ffff */
[----:B------:R-:W-:Y:S05]  /*2b50*/  BSYNC.RECONVERGENT B0 ;  /* 0x0000000000007941 */ /* 0x000fea0003800200 */
.L_x_27:
[----:B------:R-:W0:Y:S02]  /*2b60*/  LDC.64 R28, c[0x0][0x398] ;  /* 0x0000e600ff1c7b82 */ /* 0x000e240000000a00 */
[----:B0-----:R-:W2:Y:S02]  /*2b70*/  LDG.E R29, desc[UR12][R28.64+0x1c] ;  /* 0x00001c0c1c1d7981 */ /* 0x001ea4000c1e1900 */
[----:B--2---:R-:W-:-:S07]  /*2b80*/  FMUL R19, R29, R0 ;  /* 0x000000001d137220 */ /* 0x004fce0000400000 */
.L_x_26:
[----:B------:R-:W-:Y:S01]  /*2b90*/  USHF.L.U32 UR6, UR5, 0x2, URZ ;  /* 0x0000000205067899 */ /* 0x000fe200080006ff */
[----:B------:R-:W-:Y:S01]  /*2ba0*/  FADD R19, R40, R19 ;  /* 0x0000001328137221 */ /* 0x000fe20000000000 */
[----:B------:R-:W-:Y:S02]  /*2bb0*/  UIADD3 UR5, UPT, UPT, UR5, 0x1, URZ ;  /* 0x0000000105057890 */ /* 0x000fe4000fffe0ff */
[----:B------:R-:W-:Y:S02]  /*2bc0*/  UISETP.EQ.AND UP0, UPT, UR6, 0x4, UPT ;  /* 0x000000040600788c */ /* 0x000fe4000bf02270 */
[----:B------:R-:W-:Y:S02]  /*2bd0*/  UISETP.EQ.AND UP1, UPT, UR6, 0x8, UPT ;  /* 0x000000080600788c */ /* 0x000fe4000bf22270 */
[----:B------:R-:W-:Y:S01]  /*2be0*/  ISETP.EQ.AND P0, PT, RZ, UR6, PT ;  /* 0x00000006ff007c0c */ /* 0x000fe2000bf02270 */
[----:B------:R-:W-:Y:S01]  /*2bf0*/  UISETP.EQ.AND UP2, UPT, UR6, 0xc, UPT ;  /* 0x0000000c0600788c */ /* 0x000fe2000bf42270 */
[----:B------:R-:W-:Y:S01]  /*2c00*/  PLOP3.LUT P1, PT, PT, PT, UP0, 0x80, 0x8 ;  /* 0x000000000008781c */ /* 0x000fe20003f2f008 */
[----:B------:R-:W-:Y:S01]  /*2c10*/  UISETP.NE.AND UP0, UPT, UR5, 0x4, UPT ;  /* 0x000000040500788c */ /* 0x000fe2000bf05270 */
[----:B------:R-:W-:-:S03]  /*2c20*/  PLOP3.LUT P2, PT, PT, PT, UP1, 0x80, 0x8 ;  /* 0x000000000008781c */ /* 0x000fc60003f4f018 */
[----:B------:R-:W-:-:S06]  /*2c30*/  PLOP3.LUT P3, PT, PT, PT, UP2, 0x80, 0x8 ;  /* 0x000000000008781c */ /* 0x000fcc0003f6f028 */
[--C-:B------:R-:W-:Y:S02]  /*2c40*/  @P0 IMAD.MOV.U32 R12, RZ, RZ, R19.reuse ;  /* 0x000000ffff0c0224 */ /* 0x100fe400078e0013 */
[----:B------:R-:W-:Y:S02]  /*2c50*/  @P1 MOV R13, R19 ;  /* 0x00000013000d1202 */ /* 0x000fe40000000f00 */
[----:B------:R-:W-:-:S03]  /*2c60*/  @P2 IMAD.MOV.U32 R14, RZ, RZ, R19 ;  /* 0x000000ffff0e2224 */ /* 0x000fc600078e0013 */
[----:B------:R-:W-:Y:S01]  /*2c70*/  @P3 MOV R15, R19 ;  /* 0x00000013000f3202 */ /* 0x000fe20000000f00 */
[----:B------:R-:W-:Y:S06]  /*2c80*/  BRA.U UP0, `(.L_x_39) ;  /* 0xffffffd500dc7547 */ /* 0x000fec000b83ffff */
[CC--:B------:R-:W-:Y:S01]  /*2c90*/  FSETP.GT.AND P0, PT, R13.reuse, R12.reuse, PT ;  /* 0x0000000c0d00720b */ /* 0x0c0fe20003f04000 */
[----:B------:R-:W-:Y:S02]  /*2ca0*/  HFMA2 R35, -RZ, RZ, 3.7421875, 0 ;  /* 0x437c0000ff237431 */ /* 0x000fe400000001ff */
[----:B------:R-:W-:Y:S01]  /*2cb0*/  IMAD.MOV.U32 R34, RZ, RZ, 0x3bbb989d ;  /* 0x3bbb989dff227424 */ /* 0x000fe200078e00ff */
[----:B------:R-:W-:Y:S01]  /*2cc0*/  BSSY.RECONVERGENT B0, `(.L_x_40) ;  /* 0x000005e000007945 */ /* 0x000fe20003800200 */
[----:B------:R-:W-:Y:S01]  /*2cd0*/  FSEL R3, R13, R12, P0 ;  /* 0x0000000c0d037208 */ /* 0x000fe20000000000 */
[----:B------:R-:W-:-:S03]  /*2ce0*/  IMAD.MOV.U32 R36, RZ, RZ, 0x3e800000 ;  /* 0x3e800000ff247424 */ /* 0x000fc600078e00ff */
[----:B------:R-:W-:-:S04]  /*2cf0*/  FSETP.GT.AND P0, PT, R14, R3, PT ;  /* 0x000000030e00720b */ /* 0x000fc80003f04000 */
[----:B------:R-:W-:-:S04]  /*2d00*/  FSEL R0, R14, R3, P0 ;  /* 0x000000030e007208 */ /* 0x000fc80000000000 */
[----:B------:R-:W-:-:S04]  /*2d10*/  FSETP.GT.AND P0, PT, R15, R0, PT ;  /* 0x000000000f00720b */ /* 0x000fc80003f04000 */
[----:B------:R-:W-:-:S05]  /*2d20*/  FSEL R30, R15, R0, P0 ;  /* 0x000000000f1e7208 */ /* 0x000fca0000000000 */
[C---:B------:R-:W-:Y:S01]  /*2d30*/  FADD R19, -R30.reuse, R12 ;  /* 0x0000000c1e137221 */ /* 0x040fe20000000100 */
[C---:B------:R-:W-:Y:S01]  /*2d40*/  FADD R31, -R30.reuse, R13 ;  /* 0x0000000d1e1f7221 */ /* 0x040fe20000000100 */
[C---:B------:R-:W-:Y:S01]  /*2d50*/  FADD R3, -R30.reuse, R14 ;  /* 0x0000000e1e037221 */ /* 0x040fe20000000100 */
[----:B------:R-:W-:Y:S01]  /*2d60*/  FADD R30, -R30, R15 ;  /* 0x0000000f1e1e7221 */ /* 0x000fe20000000100 */
[-C--:B------:R-:W-:Y:S01]  /*2d70*/  FFMA.SAT R0, R19, R34.reuse, 0.5 ;  /* 0x3f00000013007423 */ /* 0x080fe20000002022 */
[-C--:B------:R-:W-:Y:S01]  /*2d80*/  FFMA.SAT R2, R31, R34.reuse, 0.5 ;  /* 0x3f0000001f027423 */ /* 0x080fe20000002022 */
[----:B------:R-:W-:Y:S02]  /*2d90*/  FFMA.SAT R33, R3, R34, 0.5 ;  /* 0x3f00000003217423 */ /* 0x000fe40000002022 */
[-C--:B------:R-:W-:Y:S01]  /*2da0*/  FFMA.RM R0, R0, R35.reuse, 12582913 ;  /* 0x4b40000100007423 */ /* 0x080fe20000004023 */
[----:B------:R-:W-:-:S03]  /*2db0*/  FFMA.RM R2, R2, R35, 12582913 ;  /* 0x4b40000102027423 */ /* 0x000fc60000004023 */
[----:B------:R-:W-:Y:S01]  /*2dc0*/  FADD R28, R0, -12583039 ;  /* 0xcb40007f001c7421 */ /* 0x000fe20000000000 */
[----:B------:R-:W-:Y:S01]  /*2dd0*/  FADD R32, R2, -12583039 ;  /* 0xcb40007f02207421 */ /* 0x000fe20000000000 */
[----:B------:R-:W-:Y:S01]  /*2de0*/  IMAD.SHL.U32 R0, R0, 0x800000, RZ ;  /* 0x0080000000007824 */ /* 0x000fe200078e00ff */
[----:B------:R-:W-:Y:S01]  /*2df0*/  SHF.L.U32 R2, R2, 0x17, RZ ;  /* 0x0000001702027819 */ /* 0x000fe200000006ff */
[----:B------:R-:W-:Y:S01]  /*2e00*/  FFMA R28, R19, 1.4426950216293334961, -R28 ;  /* 0x3fb8aa3b131c7823 */ /* 0x000fe2000000081c */
[----:B------:R-:W-:-:S03]  /*2e10*/  FFMA R32, R31, 1.4426950216293334961, -R32 ;  /* 0x3fb8aa3b1f207823 */ /* 0x000fc60000000820 */
[----:B------:R-:W-:Y:S01]  /*2e20*/  FFMA R29, R19, 1.925963033500011079e-08, R28 ;  /* 0x32a57060131d7823 */ /* 0x000fe2000000001c */
[-C--:B------:R-:W-:Y:S01]  /*2e30*/  FFMA.RM R19, R33, R35.reuse, 12582913 ;  /* 0x4b40000121137423 */ /* 0x080fe20000004023 */
[----:B------:R-:W-:Y:S01]  /*2e40*/  FFMA.SAT R28, R30, R34, 0.5 ;  /* 0x3f0000001e1c7423 */ /* 0x000fe20000002022 */
[----:B------:R-:W-:Y:S02]  /*2e50*/  FFMA R32, R31, 1.925963033500011079e-08, R32 ;  /* 0x32a570601f207823 */ /* 0x000fe40000000020 */
[----:B------:R-:W-:Y:S01]  /*2e60*/  FADD R34, R19, -12583039 ;  /* 0xcb40007f13227421 */ /* 0x000fe20000000000 */
[----:B------:R-:W-:Y:S01]  /*2e70*/  FFMA.RM R28, R28, R35, 12582913 ;  /* 0x4b4000011c1c7423 */ /* 0x000fe20000004023 */
[----:B------:R-:W0:Y:S02]  /*2e80*/  MUFU.EX2 R29, R29 ;  /* 0x0000001d001d7308 */ /* 0x000e240000000800 */
[----:B------:R-:W-:Y:S01]  /*2e90*/  FFMA R34, R3, 1.4426950216293334961, -R34 ;  /* 0x3fb8aa3b03227823 */ /* 0x000fe20000000822 */
[C---:B------:R-:W-:Y:S01]  /*2ea0*/  FADD R33, R28.reuse, -12583039 ;  /* 0xcb40007f1c217421 */ /* 0x040fe20000000000 */
[----:B------:R-:W-:Y:S01]  /*2eb0*/  SHF.L.U32 R37, R28, 0x17, RZ ;  /* 0x000000171c257819 */ /* 0x000fe200000006ff */
[----:B------:R-:W-:-:S02]  /*2ec0*/  IMAD.MOV.U32 R28, RZ, RZ, 0x3e800000 ;  /* 0x3e800000ff1c7424 */ /* 0x000fc400078e00ff */
[----:B------:R-:W-:Y:S01]  /*2ed0*/  FFMA R34, R3, 1.925963033500011079e-08, R34 ;  /* 0x32a5706003227823 */ /* 0x000fe20000000022 */
[C---:B------:R-:W-:Y:S01]  /*2ee0*/  FFMA R33, R30.reuse, 1.4426950216293334961, -R33 ;  /* 0x3fb8aa3b1e217823 */ /* 0x040fe20000000821 */
[----:B------:R-:W1:Y:S01]  /*2ef0*/  MUFU.EX2 R31, R32 ;  /* 0x00000020001f7308 */ /* 0x000e620000000800 */
[----:B------:R-:W-:Y:S02]  /*2f00*/  IMAD.SHL.U32 R3, R19, 0x800000, RZ ;  /* 0x0080000013037824 */ /* 0x000fe400078e00ff */
[----:B------:R-:W-:-:S05]  /*2f10*/  FFMA R33, R30, 1.925963033500011079e-08, R33 ;  /* 0x32a570601e217823 */ /* 0x000fca0000000021 */
[----:B------:R-:W2:Y:S01]  /*2f20*/  MUFU.EX2 R34, R34 ;  /* 0x0000002200227308 */ /* 0x000ea20000000800 */
[----:B0-----:R-:W-:-:S04]  /*2f30*/  FMUL R0, R0, R29 ;  /* 0x0000001d00007220 */ /* 0x001fc80000400000 */
[----:B------:R-:W-:-:S03]  /*2f40*/  FADD R19, RZ, R0 ;  /* 0x00000000ff137221 */ /* 0x000fc60000000000 */
[----:B------:R-:W0:Y:S01]  /*2f50*/  MUFU.EX2 R33, R33 ;  /* 0x0000002100217308 */ /* 0x000e220000000800 */
[----:B-1----:R-:W-:-:S04]  /*2f60*/  FMUL R2, R2, R31 ;  /* 0x0000001f02027220 */ /* 0x002fc80000400000 */
[----:B------:R-:W-:Y:S01]  /*2f70*/  FADD R30, R19, R2 ;  /* 0x00000002131e7221 */ /* 0x000fe20000000000 */
[----:B--2---:R-:W-:-:S04]  /*2f80*/  FMUL R3, R3, R34 ;  /* 0x0000002203037220 */ /* 0x004fc80000400000 */
[----:B------:R-:W-:-:S04]  /*2f90*/  FADD R30, R30, R3 ;  /* 0x000000031e1e7221 */ /* 0x000fc80000000000 */
[----:B0-----:R-:W-:Y:S01]  /*2fa0*/  FFMA R37, R37, R33, R30 ;  /* 0x0000002125257223 */ /* 0x001fe2000000001e */
[----:B------:R-:W-:-:S04]  /*2fb0*/  MOV R30, 0x3e800000 ;  /* 0x3e800000001e7802 */ /* 0x000fc80000000f00 */
[----:B------:R-:W-:-:S13]  /*2fc0*/  FSETP.GT.AND P0, PT, R37, RZ, PT ;  /* 0x000000ff2500720b */ /* 0x000fda0003f04000 */
[----:B------:R-:W-:Y:S05]  /*2fd0*/  @!P0 BRA `(.L_x_41) ;  /* 0x0000000000b08947 */ /* 0x000fea0003800000 */
[----:B------:R-:W0:Y:S01]  /*2fe0*/  MUFU.RCP R28, R37 ;  /* 0x00000025001c7308 */ /* 0x000e220000001000 */
[----:B------:R-:W-:Y:S07]  /*2ff0*/  BSSY.RECONVERGENT B1, `(.L_x_42) ;  /* 0x000000c000017945 */ /* 0x000fee0003800200 */
[----:B------:R-:W1:Y:S01]  /*3000*/  FCHK P0, R0, R37 ;  /* 0x0000002500007302 */ /* 0x000e620000000000 */
[----:B0-----:R-:W-:-:S04]  /*3010*/  FFMA R19, -R37, R28, 1 ;  /* 0x3f80000025137423 */ /* 0x001fc8000000011c */
[----:B------:R-:W-:-:S04]  /*3020*/  FFMA R19, R28, R19, R28 ;  /* 0x000000131c137223 */ /* 0x000fc8000000001c */
[----:B------:R-:W-:-:S04]  /*3030*/  FFMA R28, R0, R19, RZ ;  /* 0x00000013001c7223 */ /* 0x000fc800000000ff */
[----:B------:R-:W-:-:S04]  /*3040*/  FFMA R29, -R37, R28, R0 ;  /* 0x0000001c251d7223 */ /* 0x000fc80000000100 */
[----:B------:R-:W-:Y:S01]  /*3050*/  FFMA R36, R19, R29, R28 ;  /* 0x0000001d13247223 */ /* 0x000fe2000000001c */
[----:B-1----:R-:W-:Y:S06]  /*3060*/  @!P0 BRA `(.L_x_43) ;  /* 0x0000000000108947 */ /* 0x002fec0003800000 */
[----:B------:R-:W-:Y:S02]  /*3070*/  MOV R31, R37 ;  /* 0x00000025001f7202 */ /* 0x000fe40000000f00 */
[----:B------:R-:W-:-:S07]  /*3080*/  MOV R28, 0x30a0 ;  /* 0x000030a0001c7802 */ /* 0x000fce0000000f00 */
[----:B------:R-:W-:Y:S05]  /*3090*/  CALL.REL.NOINC `($__internal_0_$__cuda_sm3x_div_rn_noftz_f32_slowpath) ;  /* 0x00000004002c7944 */ /* 0x000fea0003c00000 */
[----:B------:R-:W-:-:S07]  /*30a0*/  IMAD.MOV.U32 R36, RZ, RZ, R0 ;  /* 0x000000ffff247224 */ /* 0x000fce00078e0000 */
.L_x_43:
[----:B------:R-:W-:Y:S05]  /*30b0*/  BSYNC.RECONVERGENT B1 ;  /* 0x0000000000017941 */ /* 0x000fea0003800200 */
.L_x_42:
        /* <DEDUP_REMOVED lines=9> */
[----:B------:R-:W-:Y:S01]  /*3150*/  MOV R0, R2 ;  /* 0x0000000200007202 */ /* 0x000fe20000000f00 */
[----:B------:R-:W-:Y:S01]  /*3160*/  IMAD.MOV.U32 R31, RZ, RZ, R37 ;  /* 0x000000ffff1f7224 */ /* 0x000fe200078e0025 */
[----:B------:R-:W-:-:S07]  /*3170*/  MOV R28, 0x3190 ;  /* 0x00003190001c7802 */ /* 0x000fce0000000f00 */
[----:B------:R-:W-:Y:S05]  /*3180*/  CALL.REL.NOINC `($__internal_0_$__cuda_sm3x_div_rn_noftz_f32_slowpath) ;  /* 0x0000000000f07944 */ /* 0x000fea0003c00000 */
[----:B------:R-:W-:-:S07]  /*3190*/  MOV R30, R0 ;  /* 0x00000000001e7202 */ /* 0x000fce0000000f00 */
.L_x_45:
[----:B------:R-:W-:Y:S05]  /*31a0*/  BSYNC.RECONVERGENT B1 ;  /* 0x0000000000017941 */ /* 0x000fea0003800200 */
.L_x_44:
        /* <DEDUP_REMOVED lines=10> */
[----:B------:R-:W-:Y:S02]  /*3250*/  MOV R31, R37 ;  /* 0x00000025001f7202 */ /* 0x000fe40000000f00 */
[----:B------:R-:W-:-:S07]  /*3260*/  MOV R28, 0x3280 ;  /* 0x00003280001c7802 */ /* 0x000fce0000000f00 */
[----:B------:R-:W-:Y:S05]  /*3270*/  CALL.REL.NOINC `($__internal_0_$__cuda_sm3x_div_rn_noftz_f32_slowpath) ;  /* 0x0000000000b47944 */ /* 0x000fea0003c00000 */
[----:B------:R-:W-:-:S07]  /*3280*/  IMAD.MOV.U32 R28, RZ, RZ, R0 ;  /* 0x000000ffff1c7224 */ /* 0x000fce00078e0000 */
.L_x_46:
[----:B------:R-:W-:Y:S05]  /*3290*/  BSYNC.RECONVERGENT B1 ;  /* 0x0000000000017941 */ /* 0x000fea0003800200 */
.L_x_41:
[----:B------:R-:W-:Y:S05]  /*32a0*/  BSYNC.RECONVERGENT B0 ;  /* 0x0000000000007941 */ /* 0x000fea0003800200 */
.L_x_40:
[----:B------:R-:W-:Y:S01]  /*32b0*/  SHF.R.U32.HI R0, RZ, 0x2, R11 ;  /* 0x00000002ff007819 */ /* 0x000fe2000001160b */
[----:B------:R-:W-:Y:S01]  /*32c0*/  BSSY.RECONVERGENT B0, `(.L_x_47) ;  /* 0x0000018000007945 */ /* 0x000fe20003800200 */
[----:B------:R-:W-:Y:S02]  /*32d0*/  SHF.L.U32 R3, R18, 0x4, RZ ;  /* 0x0000000412037819 */ /* 0x000fe400000006ff */
[----:B------:R-:W-:Y:S02]  /*32e0*/  LOP3.LUT R0, R0, R11, RZ, 0x3c, !PT ;  /* 0x0000000b00007212 */ /* 0x000fe400078e3cff */
[----:B------:R-:W-:-:S03]  /*32f0*/  IADD3 R22, PT, PT, R22, 0x587c5, RZ ;  /* 0x000587c516167810 */ /* 0x000fc60007ffe0ff */
[----:B------:R-:W-:-:S05]  /*3300*/  IMAD.SHL.U32 R2, R0, 0x2, RZ ;  /* 0x0000000200027824 */ /* 0x000fca00078e00ff */
[----:B------:R-:W-:-:S04]  /*3310*/  LOP3.LUT R3, R18, R3, R2, 0x96, !PT ;  /* 0x0000000312037212 */ /* 0x000fc800078e9602 */
[----:B------:R-:W-:Y:S01]  /*3320*/  LOP3.LUT R19, R3, R0, RZ, 0x3c, !PT ;  /* 0x0000000003137212 */ /* 0x000fe200078e3cff */
[----:B------:R-:W-:-:S04]  /*3330*/  HFMA2 R3, -RZ, RZ, 0.1171875, 0 ;  /* 0x2f800000ff037431 */ /* 0x000fc800000001ff */
[----:B------:R-:W-:-:S05]  /*3340*/  IMAD.IADD R0, R19, 0x1, R22 ;  /* 0x0000000113007824 */ /* 0x000fca00078e0216 */
[----:B------:R-:W-:-:S05]  /*3350*/  I2FP.F32.U32 R0, R0 ;  /* 0x0000000000007245 */ /* 0x000fca0000201000 */
[----:B------:R-:W-:Y:S01]  /*3360*/  FFMA R11, R0, R3, 1.1641532182693481445e-10 ;  /* 0x2f000000000b7423 */ /* 0x000fe20000000003 */
[----:B------:R-:W-:-:S04]  /*3370*/  PRMT R0, RZ, 0x7610, R0 ;  /* 0x00007610ff007816 */ /* 0x000fc80000000000 */
[----:B------:R-:W-:-:S13]  /*3380*/  FSETP.GTU.AND P0, PT, R11, R36, PT ;  /* 0x000000240b00720b */ /* 0x000fda0003f0c000 */
[----:B------:R-:W-:Y:S05]  /*3390*/  @!P0 BRA `(.L_x_48) ;  /* 0x0000000000288947 */ /* 0x000fea0003800000 */
[----:B------:R-:W-:Y:S01]  /*33a0*/  FADD R3, RZ, R36 ;  /* 0x00000024ff037221 */ /* 0x000fe20000000000 */
[----:B------:R-:W-:-:S03]  /*33b0*/  IMAD.MOV.U32 R0, RZ, RZ, 0x1 ;  /* 0x00000001ff007424 */ /* 0x000fc600078e00ff */
[----:B------:R-:W-:-:S05]  /*33c0*/  FADD R3, R3, R30 ;  /* 0x0000001e03037221 */ /* 0x000fca0000000000 */
[----:B------:R-:W-:-:S13]  /*33d0*/  FSETP.GTU.AND P0, PT, R11, R3, PT ;  /* 0x000000030b00720b */ /* 0x000fda0003f0c000 */
[----:B------:R-:W-:Y:S05]  /*33e0*/  @!P0 BRA `(.L_x_48) ;  /* 0x0000000000148947 */ /* 0x000fea0003800000 */
[----:B------:R-:W-:Y:S01]  /*33f0*/  FADD R28, R3, R28 ;  /* 0x0000001c031c7221 */ /* 0x000fe20000000000 */
[----:B------:R-:W-:Y:S01]  /*3400*/  IMAD.MOV.U32 R2, RZ, RZ, 0x3 ;  /* 0x00000003ff027424 */ /* 0x000fe200078e00ff */
[----:B------:R-:W-:-:S03]  /*3410*/  MOV R0, 0x2 ;  /* 0x0000000200007802 */ /* 0x000fc60000000f00 */
[----:B------:R-:W-:-:S13]  /*3420*/  FSETP.GTU.AND P0, PT, R11, R28, PT ;  /* 0x0000001c0b00720b */ /* 0x000fda0003f0c000 */
[----:B------:R-:W-:-:S07]  /*3430*/  @P0 PRMT R0, R2, 0x7610, R0 ;  /* 0x0000761002000816 */ /* 0x000fce0000000000 */
.L_x_48:
[----:B------:R-:W-:Y:S05]  /*3440*/  BSYNC.RECONVERGENT B0 ;  /* 0x0000000000007941 */ /* 0x000fea0003800200 */
.L_x_47:
[----:B------:R-:W0:Y:S01]  /*3450*/  LDC.64 R28, c[0x0][0x390] ;  /* 0x0000e400ff1c7b82 */ /* 0x000e220000000a00 */
[----:B------:R-:W-:-:S04]  /*3460*/  IADD3 R2, P0, PT, R5, UR7, RZ ;  /* 0x0000000705027c10 */ /* 0x000fc8000ff1e0ff */
[----:B------:R-:W-:-:S05]  /*3470*/  IADD3.X R3, PT, PT, RZ, R7, RZ, P0, !PT ;  /* 0x00000007ff037210 */ /* 0x000fca00007fe4ff */
[----:B------:R1:W-:Y:S04]  /*3480*/  STG.E.U8 desc[UR12][R2.64], R0 ;  /* 0x0000000002007986 */ /* 0x0003e8000c10110c */
[----:B0-----:R-:W2:Y:S01]  /*3490*/  LDG.E R28, desc[UR12][R28.64] ;  /* 0x0000000c1c1c7981 */ /* 0x001ea2000c1e1900 */
[----:B------:R-:W-:Y:S01]  /*34a0*/  VIADD R9, R9, 0x1 ;  /* 0x0000000109097836 */ /* 0x000fe20000000000 */
[----:B------:R-:W-:Y:S02]  /*34b0*/  IADD3 R8, PT, PT, R8, 0x1, RZ ;  /* 0x0000000108087810 */ /* 0x000fe40007ffe0ff */
[----:B--2---:R-:W-:-:S13]  /*34c0*/  ISETP.LE.AND P0, PT, R28, UR4, PT ;  /* 0x000000041c007c0c */ /* 0x004fda000bf03270 */
[----:B-1----:R-:W-:Y:S05]  /*34d0*/  @!P0 BRA `(.L_x_49) ;  /* 0xffffffcc00448947 */ /* 0x002fea000383ffff */
.L_x_4:
[----:B-----5:R-:W-:Y:S04]  /*34e0*/  STG.E.64 desc[UR12][R26.64], R22 ;  /* 0x000000161a007986 */ /* 0x020fe8000c101b0c */
[----:B------:R-:W-:Y:S04]  /*34f0*/  STG.E.64 desc[UR12][R26.64+0x8], R20 ;  /* 0x000008141a007986 */ /* 0x000fe8000c101b0c */
[----:B------:R-:W-:Y:S04]  /*3500*/  STG.E.64 desc[UR12][R26.64+0x10], R18 ;  /* 0x000010121a007986 */ /* 0x000fe8000c101b0c */
[----:B------:R-:W-:Y:S04]  /*3510*/  STG.E.64 desc[UR12][R26.64+0x18], R16 ;  /* 0x000018101a007986 */ /* 0x000fe8000c101b0c */
[----:B------:R-:W-:Y:S04]  /*3520*/  STG.E.64 desc[UR12][R26.64+0x28], R24 ;  /* 0x000028181a007986 */ /* 0x000fe8000c101b0c */
[----:B------:R-:W-:Y:S01]  /*3530*/  STG.E desc[UR12][R26.64+0x20], R4 ;  /* 0x000020041a007986 */ /* 0x000fe2000c10190c */
[----:B------:R-:W-:Y:S05]  /*3540*/  EXIT ;  /* 0x000000000000794d */ /* 0x000fea0003800000 */
        .weak           $__internal_0_$__cuda_sm3x_div_rn_noftz_f32_slowpath
        .type           $__internal_0_$__cuda_sm3x_div_rn_noftz_f32_slowpath,@function
        .size           $__internal_0_$__cuda_sm3x_div_rn_noftz_f32_slowpath,(.L_x_62 - $__internal_0_$__cuda_sm3x_div_rn_noftz_f32_slowpath)
$__internal_0_$__cuda_sm3x_div_rn_noftz_f32_slowpath:
[----:B------:R-:W-:Y:S01]  /*3550*/  SHF.R.U32.HI R19, RZ, 0x17, R31 ;  /* 0x00000017ff137819 */ /* 0x000fe2000001161f */
[----:B------:R-:W-:Y:S01]  /*3560*/  BSSY.RECONVERGENT B3, `(.L_x_50) ;  /* 0x0000064000037945 */ /* 0x000fe20003800200 */
[----:B------:R-:W-:Y:S02]  /*3570*/  SHF.R.U32.HI R32, RZ, 0x17, R0 ;  /* 0x00000017ff207819 */ /* 0x000fe40000011600 */
[----:B------:R-:W-:Y:S02]  /*3580*/  LOP3.LUT R19, R19, 0xff, RZ, 0xc0, !PT ;  /* 0x000000ff13137812 */ /* 0x000fe400078ec0ff */
[----:B------:R-:W-:-:S03]  /*3590*/  LOP3.LUT R32, R32, 0xff, RZ, 0xc0, !PT ;  /* 0x000000ff20207812 */ /* 0x000fc600078ec0ff */
[----:B------:R-:W-:Y:S01]  /*35a0*/  VIADD R33, R19, 0xffffffff ;  /* 0xffffffff13217836 */ /* 0x000fe20000000000 */
[----:B------:R-:W-:-:S04]  /*35b0*/  IADD3 R29, PT, PT, R32, -0x1, RZ ;  /* 0xffffffff201d7810 */ /* 0x000fc80007ffe0ff */
[----:B------:R-:W-:-:S04]  /*35c0*/  ISETP.GT.U32.AND P1, PT, R33, 0xfd, PT ;  /* 0x000000fd2100780c */ /* 0x000fc80003f24070 */
[----:B------:R-:W-:-:S13]  /*35d0*/  ISETP.GT.U32.OR P1, PT, R29, 0xfd, P1 ;  /* 0x000000fd1d00780c */ /* 0x000fda0000f24470 */
[----:B------:R-:W-:Y:S01]  /*35e0*/  @!P1 IMAD.MOV.U32 R29, RZ, RZ, RZ ;  /* 0x000000ffff1d9224 */ /* 0x000fe200078e00ff */
[----:B------:R-:W-:Y:S06]  /*35f0*/  @!P1 BRA `(.L_x_51) ;  /* 0x0000000000649947 */ /* 0x000fec0003800000 */
[----:B------:R-:W-:Y:S02]  /*3600*/  FSETP.GTU.FTZ.AND P1, PT, |R0|, +INF , PT ;  /* 0x7f8000000000780b */ /* 0x000fe40003f3c200 */
[----:B------:R-:W-:-:S04]  /*3610*/  FSETP.GTU.FTZ.AND P2, PT, |R31|, +INF , PT ;  /* 0x7f8000001f00780b */ /* 0x000fc80003f5c200 */
[----:B------:R-:W-:-:S13]  /*3620*/  PLOP3.LUT P1, PT, P1, P2, PT, 0xf8, 0x8f ;  /* 0x00000000008f781c */ /* 0x000fda0000f25f70 */
[----:B------:R-:W-:Y:S05]  /*3630*/  @P1 BRA `(.L_x_52) ;  /* 0x0000000400541947 */ /* 0x000fea0003800000 */
[----:B------:R-:W-:-:S13]  /*3640*/  LOP3.LUT P1, RZ, R31, 0x7fffffff, R0, 0xc8, !PT ;  /* 0x7fffffff1fff7812 */ /* 0x000fda000782c800 */
[----:B------:R-:W-:Y:S05]  /*3650*/  @!P1 BRA `(.L_x_53) ;  /* 0x0000000400449947 */ /* 0x000fea0003800000 */
[C---:B------:R-:W-:Y:S02]  /*3660*/  FSETP.NEU.FTZ.AND P3, PT, |R0|.reuse, +INF , PT ;  /* 0x7f8000000000780b */ /* 0x040fe40003f7d200 */
[----:B------:R-:W-:Y:S02]  /*3670*/  FSETP.NEU.FTZ.AND P2, PT, |R31|, +INF , PT ;  /* 0x7f8000001f00780b */ /* 0x000fe40003f5d200 */
[----:B------:R-:W-:-:S11]  /*3680*/  FSETP.NEU.FTZ.AND P1, PT, |R0|, +INF , PT ;  /* 0x7f8000000000780b */ /* 0x000fd60003f3d200 */
[----:B------:R-:W-:Y:S05]  /*3690*/  @!P2 BRA !P3, `(.L_x_53) ;  /* 0x000000040034a947 */ /* 0x000fea0005800000 */
[----:B------:R-:W-:-:S04]  /*36a0*/  LOP3.LUT P3, RZ, R0, 0x7fffffff, RZ, 0xc0, !PT ;  /* 0x7fffffff00ff7812 */ /* 0x000fc8000786c0ff */
[----:B------:R-:W-:-:S13]  /*36b0*/  PLOP3.LUT P2, PT, P2, P3, PT, 0x2f, 0xf2 ;  /* 0x0000000000f2781c */ /* 0x000fda0001746577 */
[----:B------:R-:W-:Y:S05]  /*36c0*/  @P2 BRA `(.L_x_54) ;  /* 0x0000000400202947 */ /* 0x000fea0003800000 */
[----:B------:R-:W-:-:S04]  /*36d0*/  LOP3.LUT P2, RZ, R31, 0x7fffffff, RZ, 0xc0, !PT ;  /* 0x7fffffff1fff7812 */ /* 0x000fc8000784c0ff */
[----:B------:R-:W-:-:S13]  /*36e0*/  PLOP3.LUT P1, PT, P1, P2, PT, 0x2f, 0xf2 ;  /* 0x0000000000f2781c */ /* 0x000fda0000f24577 */
[----:B------:R-:W-:Y:S05]  /*36f0*/  @P1 BRA `(.L_x_55) ;  /* 0x0000000400081947 */ /* 0x000fea0003800000 */
[----:B------:R-:W-:-:S04]  /*3700*/  IADD3 R29, PT, PT, R32, -0x1, RZ ;  /* 0xffffffff201d7810 */ /* 0x000fc80007ffe0ff */
[----:B------:R-:W-:Y:S01]  /*3710*/  ISETP.GE.AND P1, PT, R29, RZ, PT ;  /* 0x000000ff1d00720c */ /* 0x000fe20003f26270 */
[----:B------:R-:W-:-:S05]  /*3720*/  VIADD R29, R19, 0xffffffff ;  /* 0xffffffff131d7836 */ /* 0x000fca0000000000 */
[----:B------:R-:W-:-:S07]  /*3730*/  ISETP.GE.AND P2, PT, R29, RZ, PT ;  /* 0x000000ff1d00720c */ /* 0x000fce0003f46270 */
[----:B------:R-:W-:Y:S01]  /*3740*/  @P1 MOV R29, RZ ;  /* 0x000000ff001d1202 */ /* 0x000fe20000000f00 */
[----:B------:R-:W-:Y:S02]  /*3750*/  @!P1 IMAD.MOV.U32 R29, RZ, RZ, -0x40 ;  /* 0xffffffc0ff1d9424 */ /* 0x000fe400078e00ff */
[----:B------:R-:W-:-:S03]  /*3760*/  @!P1 FFMA R0, R0, 1.84467440737095516160e+19, RZ ;  /* 0x5f80000000009823 */ /* 0x000fc600000000ff */
[----:B------:R-:W-:Y:S01]  /*3770*/  @!P2 FFMA R31, R31, 1.84467440737095516160e+19, RZ ;  /* 0x5f8000001f1fa823 */ /* 0x000fe200000000ff */
[----:B------:R-:W-:-:S07]  /*3780*/  @!P2 IADD3 R29, PT, PT, R29, 0x40, RZ ;  /* 0x000000401d1da810 */ /* 0x000fce0007ffe0ff */
.L_x_51:
[----:B------:R-:W-:Y:S01]  /*3790*/  LEA R34, R19, 0xc0800000, 0x17 ;  /* 0xc080000013227811 */ /* 0x000fe200078eb8ff */
[----:B------:R-:W-:Y:S01]  /*37a0*/  BSSY.RECONVERGENT B4, `(.L_x_56) ;  /* 0x0000036000047945 */ /* 0x000fe20003800200 */
[----:B------:R-:W-:-:S03]  /*37b0*/  IADD3 R32, PT, PT, R32, -0x7f, RZ ;  /* 0xffffff8120207810 */ /* 0x000fc60007ffe0ff */
[----:B------:R-:W-:Y:S02]  /*37c0*/  IMAD.IADD R41, R31, 0x1, -R34 ;  /* 0x000000011f297824 */ /* 0x000fe400078e0a22 */
[C---:B------:R-:W-:Y:S01]  /*37d0*/  IMAD R0, R32.reuse, -0x800000, R0 ;  /* 0xff80000020007824 */ /* 0x040fe200078e0200 */
[----:B------:R-:W-:Y:S01]  /*37e0*/  IADD3 R32, PT, PT, R32, 0x7f, -R19 ;  /* 0x0000007f20207810 */ /* 0x000fe20007ffe813 */
[----:B------:R-:W0:Y:S01]  /*37f0*/  MUFU.RCP R34, R41 ;  /* 0x0000002900227308 */ /* 0x000e220000001000 */
[----:B------:R-:W-:-:S03]  /*3800*/  FADD.FTZ R31, -R41, -RZ ;  /* 0x800000ff291f7221 */ /* 0x000fc60000010100 */
[----:B------:R-:W-:Y:S02]  /*3810*/  IMAD.IADD R29, R32, 0x1, R29 ;  /* 0x00000001201d7824 */ /* 0x000fe400078e021d */
[----:B0-----:R-:W-:-:S04]  /*3820*/  FFMA R33, R34, R31, 1 ;  /* 0x3f80000022217423 */ /* 0x001fc8000000001f */
[----:B------:R-:W-:-:S04]  /*3830*/  FFMA R33, R34, R33, R34 ;  /* 0x0000002122217223 */ /* 0x000fc80000000022 */
[----:B------:R-:W-:-:S04]  /*3840*/  FFMA R34, R0, R33, RZ ;  /* 0x0000002100227223 */ /* 0x000fc800000000ff */
[----:B------:R-:W-:-:S04]  /*3850*/  FFMA R35, R31, R34, R0 ;  /* 0x000000221f237223 */ /* 0x000fc80000000000 */
[----:B------:R-:W-:-:S04]  /*3860*/  FFMA R34, R33, R35, R34 ;  /* 0x0000002321227223 */ /* 0x000fc80000000022 */
[----:B------:R-:W-:-:S04]  /*3870*/  FFMA R31, R31, R34, R0 ;  /* 0x000000221f1f7223 */ /* 0x000fc80000000000 */
[----:B------:R-:W-:-:S05]  /*3880*/  FFMA R0, R33, R31, R34 ;  /* 0x0000001f21007223 */ /* 0x000fca0000000022 */
[----:B------:R-:W-:-:S04]  /*3890*/  SHF.R.U32.HI R19, RZ, 0x17, R0 ;  /* 0x00000017ff137819 */ /* 0x000fc80000011600 */
[----:B------:R-:W-:-:S04]  /*38a0*/  LOP3.LUT R32, R19, 0xff, RZ, 0xc0, !PT ;  /* 0x000000ff13207812 */ /* 0x000fc800078ec0ff */
[----:B------:R-:W-:-:S05]  /*38b0*/  IADD3 R19, PT, PT, R32, R29, RZ ;  /* 0x0000001d20137210 */ /* 0x000fca0007ffe0ff */
[----:B------:R-:W-:-:S05]  /*38c0*/  VIADD R32, R19, 0xffffffff ;  /* 0xffffffff13207836 */ /* 0x000fca0000000000 */
[----:B------:R-:W-:-:S13]  /*38d0*/  ISETP.GE.U32.AND P1, PT, R32, 0xfe, PT ;  /* 0x000000fe2000780c */ /* 0x000fda0003f26070 */
[----:B------:R-:W-:Y:S05]  /*38e0*/  @!P1 BRA `(.L_x_57) ;  /* 0x0000000000809947 */ /* 0x000fea0003800000 */
[----:B------:R-:W-:-:S13]  /*38f0*/  ISETP.GT.AND P1, PT, R19, 0xfe, PT ;  /* 0x000000fe1300780c */ /* 0x000fda0003f24270 */
[----:B------:R-:W-:Y:S05]  /*3900*/  @P1 BRA `(.L_x_58) ;  /* 0x00000000006c1947 */ /* 0x000fea0003800000 */
[----:B------:R-:W-:-:S13]  /*3910*/  ISETP.GE.AND P1, PT, R19, 0x1, PT ;  /* 0x000000011300780c */ /* 0x000fda0003f26270 */
[----:B------:R-:W-:Y:S05]  /*3920*/  @P1 BRA `(.L_x_59) ;  /* 0x0000000000741947 */ /* 0x000fea0003800000 */
[----:B------:R-:W-:Y:S02]  /*3930*/  ISETP.GE.AND P1, PT, R19, -0x18, PT ;  /* 0xffffffe81300780c */ /* 0x000fe40003f26270 */
[----:B------:R-:W-:-:S11]  /*3940*/  LOP3.LUT R0, R0, 0x80000000, RZ, 0xc0, !PT ;  /* 0x8000000000007812 */ /* 0x000fd600078ec0ff */
[----:B------:R-:W-:Y:S05]  /*3950*/  @!P1 BRA `(.L_x_59) ;  /* 0x0000000000689947 */ /* 0x000fea0003800000 */
[CCC-:B------:R-:W-:Y:S01]  /*3960*/  FFMA.RZ R29, R33.reuse, R31.reuse, R34.reuse ;  /* 0x0000001f211d7223 */ /* 0x1c0fe2000000c022 */
[CCC-:B------:R-:W-:Y:S01]  /*3970*/  FFMA.RP R32, R33.reuse, R31.reuse, R34.reuse ;  /* 0x0000001f21207223 */ /* 0x1c0fe20000008022 */
[----:B------:R-:W-:Y:S01]  /*3980*/  FFMA.RM R31, R33, R31, R34 ;  /* 0x0000001f211f7223 */ /* 0x000fe20000004022 */
[----:B------:R-:W-:Y:S02]  /*3990*/  IADD3 R33, PT, PT, R19, 0x20, RZ ;  /* 0x0000002013217810 */ /* 0x000fe40007ffe0ff */
[----:B------:R-:W-:Y:S02]  /*39a0*/  LOP3.LUT R29, R29, 0x7fffff, RZ, 0xc0, !PT ;  /* 0x007fffff1d1d7812 */ /* 0x000fe400078ec0ff */
[----:B------:R-:W-:Y:S02]  /*39b0*/  ISETP.NE.AND P3, PT, R19, RZ, PT ;  /* 0x000000ff1300720c */ /* 0x000fe40003f65270 */
[----:B------:R-:W-:Y:S02]  /*39c0*/  LOP3.LUT R34, R29, 0x800000, RZ, 0xfc, !PT ;  /* 0x008000001d227812 */ /* 0x000fe400078efcff */
[----:B------:R-:W-:Y:S01]  /*39d0*/  ISETP.NE.AND P2, PT, R19, RZ, PT ;  /* 0x000000ff1300720c */ /* 0x000fe20003f45270 */
[----:B------:R-:W-:Y:S01]  /*39e0*/  IMAD.MOV R19, RZ, RZ, -R19 ;  /* 0x000000ffff137224 */ /* 0x000fe200078e0a13 */
[----:B------:R-:W-:-:S02]  /*39f0*/  SHF.L.U32 R33, R34, R33, RZ ;  /* 0x0000002122217219 */ /* 0x000fc400000006ff */
[----:B------:R-:W-:Y:S02]  /*3a00*/  FSETP.NEU.FTZ.AND P1, PT, R32, R31, PT ;  /* 0x0000001f2000720b */ /* 0x000fe40003f3d000 */
[----:B------:R-:W-:Y:S02]  /*3a10*/  SEL R19, R19, RZ, P3 ;  /* 0x000000ff13137207 */ /* 0x000fe40001800000 */
[----:B------:R-:W-:Y:S02]  /*3a20*/  ISETP.NE.AND P2, PT, R33, RZ, P2 ;  /* 0x000000ff2100720c */ /* 0x000fe40001745270 */
[----:B------:R-:W-:Y:S02]  /*3a30*/  SHF.R.U32.HI R19, RZ, R19, R34 ;  /* 0x00000013ff137219 */ /* 0x000fe40000011622 */
[----:B------:R-:W-:Y:S02]  /*3a40*/  PLOP3.LUT P1, PT, P1, P2, PT, 0xf8, 0x8f ;  /* 0x00000000008f781c */ /* 0x000fe40000f25f70 */
[----:B------:R-:W-:-:S02]  /*3a50*/  SHF.R.U32.HI R32, RZ, 0x1, R19 ;  /* 0x00000001ff207819 */ /* 0x000fc40000011613 */
[----:B------:R-:W-:-:S04]  /*3a60*/  SEL R29, RZ, 0x1, !P1 ;  /* 0x00000001ff1d7807 */ /* 0x000fc80004800000 */
[----:B------:R-:W-:-:S04]  /*3a70*/  LOP3.LUT R34, R29, 0x1, R32, 0xf8, !PT ;  /* 0x000000011d227812 */ /* 0x000fc800078ef820 */
[----:B------:R-:W-:-:S04]  /*3a80*/  LOP3.LUT R19, R34, R19, RZ, 0xc0, !PT ;  /* 0x0000001322137212 */ /* 0x000fc800078ec0ff */
[----:B------:R-:W-:-:S04]  /*3a90*/  IADD3 R19, PT, PT, R32, R19, RZ ;  /* 0x0000001320137210 */ /* 0x000fc80007ffe0ff */
[----:B------:R-:W-:Y:S01]  /*3aa0*/  LOP3.LUT R0, R19, R0, RZ, 0xfc, !PT ;  /* 0x0000000013007212 */ /* 0x000fe200078efcff */
[----:B------:R-:W-:Y:S06]  /*3ab0*/  BRA `(.L_x_59) ;  /* 0x0000000000107947 */ /* 0x000fec0003800000 */
.L_x_58:
[----:B------:R-:W-:-:S04]  /*3ac0*/  LOP3.LUT R0, R0, 0x80000000, RZ, 0xc0, !PT ;  /* 0x8000000000007812 */ /* 0x000fc800078ec0ff */
[----:B------:R-:W-:Y:S01]  /*3ad0*/  LOP3.LUT R0, R0, 0x7f800000, RZ, 0xfc, !PT ;  /* 0x7f80000000007812 */ /* 0x000fe200078efcff */
[----:B------:R-:W-:Y:S06]  /*3ae0*/  BRA `(.L_x_59) ;  /* 0x0000000000047947 */ /* 0x000fec0003800000 */
.L_x_57:
[----:B------:R-:W-:-:S07]  /*3af0*/  IMAD R0, R29, 0x800000, R0 ;  /* 0x008000001d007824 */ /* 0x000fce00078e0200 */
.L_x_59:
[----:B------:R-:W-:Y:S05]  /*3b00*/  BSYNC.RECONVERGENT B4 ;  /* 0x0000000000047941 */ /* 0x000fea0003800200 */
.L_x_56:
[----:B------:R-:W-:Y:S05]  /*3b10*/  BRA `(.L_x_60) ;  /* 0x0000000000207947 */ /* 0x000fea0003800000 */
.L_x_55:
[----:B------:R-:W-:-:S04]  /*3b20*/  LOP3.LUT R0, R31, 0x80000000, R0, 0x48, !PT ;  /* 0x800000001f007812 */ /* 0x000fc800078e4800 */
[----:B------:R-:W-:Y:S01]  /*3b30*/  LOP3.LUT R0, R0, 0x7f800000, RZ, 0xfc, !PT ;  /* 0x7f80000000007812 */ /* 0x000fe200078efcff */
[----:B------:R-:W-:Y:S06]  /*3b40*/  BRA `(.L_x_60) ;  /* 0x0000000000147947 */ /* 0x000fec0003800000 */
.L_x_54:
[----:B------:R-:W-:Y:S01]  /*3b50*/  LOP3.LUT R0, R31, 0x80000000, R0, 0x48, !PT ;  /* 0x800000001f007812 */ /* 0x000fe200078e4800 */
[----:B------:R-:W-:Y:S06]  /*3b60*/  BRA `(.L_x_60) ;  /* 0x00000000000c7947 */ /* 0x000fec0003800000 */
.L_x_53:
[----:B------:R-:W0:Y:S01]  /*3b70*/  MUFU.RSQ R0, -QNAN ;  /* 0xffc0000000007908 */ /* 0x000e220000001400 */
[----:B------:R-:W-:Y:S05]  /*3b80*/  BRA `(.L_x_60) ;  /* 0x0000000000047947 */ /* 0x000fea0003800000 */
.L_x_52:
[----:B------:R-:W-:-:S07]  /*3b90*/  FADD.FTZ R0, R0, R31 ;  /* 0x0000001f00007221 */ /* 0x000fce0000010000 */
.L_x_60:
[----:B------:R-:W-:Y:S05]  /*3ba0*/  BSYNC.RECONVERGENT B3 ;  /* 0x0000000000037941 */ /* 0x000fea0003800200 */
.L_x_50:
[----:B------:R-:W-:-:S04]  /*3bb0*/  HFMA2 R29, -RZ, RZ, 0, 0 ;  /* 0x00000000ff1d7431 */ /* 0x000fc800000001ff */
[----:B0-----:R-:W-:Y:S05]  /*3bc0*/  RET.REL.NODEC R28 `(_Z29mdp_payload_generation_kernelPhP17curandStateXORWOWPK11ConstraintsPK15Hyperparametersi) ;  /* 0xffffffc41c0c7950 */ /* 0x001fea0003c3ffff */
.L_x_61:
        /* <DEDUP_REMOVED lines=11> */
.L_x_62:


//--------------------- .nv.global.init           --------------------------
	.section	.nv.global.init,"aw",@progbits
	.align	4
.nv.global.init:
	.type		mrg32k3aM1SubSeq,@object
	.size		mrg32k3aM1SubSeq,(mrg32k3aM2SubSeq - mrg32k3aM1SubSeq)
mrg32k3aM1SubSeq:
        /*0000*/ 	.byte	0x0b, 0xcc, 0xee, 0x04, 0x73, 0x29, 0x8b, 0x6f, 0xf6, 0x53, 0x03, 0xf6, 0x23, 0xf6, 0xea, 0xda
        /* <DEDUP_REMOVED lines=125> */
	.type		mrg32k3aM2SubSeq,@object
	.size		mrg32k3aM2SubSeq,(mrg32k3aM1 - mrg32k3aM2SubSeq)
mrg32k3aM2SubSeq:
        /* <DEDUP_REMOVED lines=126> */
	.type		mrg32k3aM1,@object
	.size		mrg32k3aM1,(mrg32k3aM1Seq - mrg32k3aM1)
mrg32k3aM1:
        /* <DEDUP_REMOVED lines=144> */
	.type		mrg32k3aM1Seq,@object
	.size		mrg32k3aM1Seq,(mrg32k3aM2 - mrg32k3aM1Seq)
mrg32k3aM1Seq:
        /* <DEDUP_REMOVED lines=144> */
	.type		mrg32k3aM2,@object
	.size		mrg32k3aM2,(mrg32k3aM2Seq - mrg32k3aM2)
mrg32k3aM2:
        /* <DEDUP_REMOVED lines=144> */
	.type		mrg32k3aM2Seq,@object
	.size		mrg32k3aM2Seq,(precalc_xorwow_matrix - mrg32k3aM2Seq)
mrg32k3aM2Seq:
        /* <DEDUP_REMOVED lines=144> */
	.type		precalc_xorwow_matrix,@object
	.size		precalc_xorwow_matrix,(precalc_xorwow_offset_matrix - precalc_xorwow_matrix)
precalc_xorwow_matrix:
        /* <DEDUP_REMOVED lines=6400> */
	.type		precalc_xorwow_offset_matrix,@object
	.size		precalc_xorwow_offset_matrix,(.L_1 - precalc_xorwow_offset_matrix)
precalc_xorwow_offset_matrix:
        /* <DEDUP_REMOVED lines=6400> */
.L_1:


//--------------------- .nv.shared.reserved.0     --------------------------
	.section	.nv.shared.reserved.0,"aw",@nobits
	.weak		__nv_reservedSMEM_offset_0_alias
	.size		__nv_reservedSMEM_offset_0_alias, 0, 64
	.other		__nv_reservedSMEM_offset_0_alias,@"STO_CUDA_RESERVED_SHARED STV_DEFAULT"
__nv_reservedSMEM_offset_0_alias:
	.zero		0
	.zero		64


//--------------------- .nv.constant0._Z18init_curand_statesP17curandStateXORWOWmi --------------------------
	.section	.nv.constant0._Z18init_curand_statesP17curandStateXORWOWmi,"a",@progbits
	.sectionflags	@""
	.align	4
.nv.constant0._Z18init_curand_statesP17curandStateXORWOWmi:
	.zero		916


//--------------------- .nv.constant0._Z20generate_keys_kernelPhP17curandStateXORWOWPK11Constraintsi --------------------------
	.section	.nv.constant0._Z20generate_keys_kernelPhP17curandStateXORWOWPK11Constraintsi,"a",@progbits
	.sectionflags	@""
	.align	4
.nv.constant0._Z20generate_keys_kernelPhP17curandStateXORWOWPK11Constraintsi:
	.zero		924


//--------------------- .nv.constant0._Z29mdp_payload_generation_kernelPhP17curandStateXORWOWPK11ConstraintsPK15Hyperparametersi --------------------------
	.section	.nv.constant0._Z29mdp_payload_generation_kernelPhP17curandStateXORWOWPK11ConstraintsPK15Hyperparametersi,"a",@progbits
	.sectionflags	@""
	.align	4
.nv.constant0._Z29mdp_payload_generation_kernelPhP17curandStateXORWOWPK11ConstraintsPK15Hyperparametersi:
	.zero		932


//--------------------- SYMBOLS --------------------------

	.type		.nv.reservedSmem.offset0,@object
	.size		.nv.reservedSmem.offset0,0x4
